//
// Generated by NVIDIA NVVM Compiler
//
// Compiler Build ID: CL-36424714
// Cuda compilation tools, release 13.0, V13.0.88
// Based on NVVM 20.0.0
//

.version 9.0
.target sm_100
.address_size 64

	// .globl	_Z24nppiRemap_nearest_kernelIhfEvPKT_8NppiSizei8NppiRectPKT0_iS7_iPS0_iiiib

.visible .entry _Z24nppiRemap_nearest_kernelIhfEvPKT_8NppiSizei8NppiRectPKT0_iS7_iPS0_iiiib(
	.param .u64 .ptr .align 1 _Z24nppiRemap_nearest_kernelIhfEvPKT_8NppiSizei8NppiRectPKT0_iS7_iPS0_iiiib_param_0,
	.param .align 4 .b8 _Z24nppiRemap_nearest_kernelIhfEvPKT_8NppiSizei8NppiRectPKT0_iS7_iPS0_iiiib_param_1[8],
	.param .u32 _Z24nppiRemap_nearest_kernelIhfEvPKT_8NppiSizei8NppiRectPKT0_iS7_iPS0_iiiib_param_2,
	.param .align 4 .b8 _Z24nppiRemap_nearest_kernelIhfEvPKT_8NppiSizei8NppiRectPKT0_iS7_iPS0_iiiib_param_3[16],
	.param .u64 .ptr .align 1 _Z24nppiRemap_nearest_kernelIhfEvPKT_8NppiSizei8NppiRectPKT0_iS7_iPS0_iiiib_param_4,
	.param .u32 _Z24nppiRemap_nearest_kernelIhfEvPKT_8NppiSizei8NppiRectPKT0_iS7_iPS0_iiiib_param_5,
	.param .u64 .ptr .align 1 _Z24nppiRemap_nearest_kernelIhfEvPKT_8NppiSizei8NppiRectPKT0_iS7_iPS0_iiiib_param_6,
	.param .u32 _Z24nppiRemap_nearest_kernelIhfEvPKT_8NppiSizei8NppiRectPKT0_iS7_iPS0_iiiib_param_7,
	.param .u64 .ptr .align 1 _Z24nppiRemap_nearest_kernelIhfEvPKT_8NppiSizei8NppiRectPKT0_iS7_iPS0_iiiib_param_8,
	.param .u32 _Z24nppiRemap_nearest_kernelIhfEvPKT_8NppiSizei8NppiRectPKT0_iS7_iPS0_iiiib_param_9,
	.param .u32 _Z24nppiRemap_nearest_kernelIhfEvPKT_8NppiSizei8NppiRectPKT0_iS7_iPS0_iiiib_param_10,
	.param .u32 _Z24nppiRemap_nearest_kernelIhfEvPKT_8NppiSizei8NppiRectPKT0_iS7_iPS0_iiiib_param_11,
	.param .u32 _Z24nppiRemap_nearest_kernelIhfEvPKT_8NppiSizei8NppiRectPKT0_iS7_iPS0_iiiib_param_12,
	.param .u8 _Z24nppiRemap_nearest_kernelIhfEvPKT_8NppiSizei8NppiRectPKT0_iS7_iPS0_iiiib_param_13
)
{
	.reg .pred 	%p<8>;
	.reg .b16 	%rs<10>;
	.reg .b32 	%r<40>;
	.reg .b32 	%f<3>;
	.reg .b64 	%rd<32>;
	.reg .b64 	%fd<5>;

	ld.param.u32 	%r8, [_Z24nppiRemap_nearest_kernelIhfEvPKT_8NppiSizei8NppiRectPKT0_iS7_iPS0_iiiib_param_3+12];
	ld.param.u32 	%r7, [_Z24nppiRemap_nearest_kernelIhfEvPKT_8NppiSizei8NppiRectPKT0_iS7_iPS0_iiiib_param_3+8];
	ld.param.u32 	%r6, [_Z24nppiRemap_nearest_kernelIhfEvPKT_8NppiSizei8NppiRectPKT0_iS7_iPS0_iiiib_param_3+4];
	ld.param.u32 	%r5, [_Z24nppiRemap_nearest_kernelIhfEvPKT_8NppiSizei8NppiRectPKT0_iS7_iPS0_iiiib_param_3];
	ld.param.u64 	%rd5, [_Z24nppiRemap_nearest_kernelIhfEvPKT_8NppiSizei8NppiRectPKT0_iS7_iPS0_iiiib_param_0];
	ld.param.u32 	%r4, [_Z24nppiRemap_nearest_kernelIhfEvPKT_8NppiSizei8NppiRectPKT0_iS7_iPS0_iiiib_param_2];
	ld.param.u64 	%rd6, [_Z24nppiRemap_nearest_kernelIhfEvPKT_8NppiSizei8NppiRectPKT0_iS7_iPS0_iiiib_param_4];
	ld.param.u32 	%r9, [_Z24nppiRemap_nearest_kernelIhfEvPKT_8NppiSizei8NppiRectPKT0_iS7_iPS0_iiiib_param_5];
	ld.param.u64 	%rd7, [_Z24nppiRemap_nearest_kernelIhfEvPKT_8NppiSizei8NppiRectPKT0_iS7_iPS0_iiiib_param_6];
	ld.param.u32 	%r10, [_Z24nppiRemap_nearest_kernelIhfEvPKT_8NppiSizei8NppiRectPKT0_iS7_iPS0_iiiib_param_7];
	ld.param.u64 	%rd8, [_Z24nppiRemap_nearest_kernelIhfEvPKT_8NppiSizei8NppiRectPKT0_iS7_iPS0_iiiib_param_8];
	ld.param.u32 	%r11, [_Z24nppiRemap_nearest_kernelIhfEvPKT_8NppiSizei8NppiRectPKT0_iS7_iPS0_iiiib_param_9];
	ld.param.u32 	%r13, [_Z24nppiRemap_nearest_kernelIhfEvPKT_8NppiSizei8NppiRectPKT0_iS7_iPS0_iiiib_param_10];
	ld.param.u32 	%r14, [_Z24nppiRemap_nearest_kernelIhfEvPKT_8NppiSizei8NppiRectPKT0_iS7_iPS0_iiiib_param_11];
	ld.param.u32 	%r12, [_Z24nppiRemap_nearest_kernelIhfEvPKT_8NppiSizei8NppiRectPKT0_iS7_iPS0_iiiib_param_12];
	ld.param.s8 	%rs1, [_Z24nppiRemap_nearest_kernelIhfEvPKT_8NppiSizei8NppiRectPKT0_iS7_iPS0_iiiib_param_13];
	mov.u32 	%r16, %ctaid.x;
	mov.u32 	%r17, %ntid.x;
	mov.u32 	%r18, %tid.x;
	mad.lo.s32 	%r1, %r16, %r17, %r18;
	mov.u32 	%r19, %ctaid.y;
	mov.u32 	%r20, %ntid.y;
	mov.u32 	%r21, %tid.y;
	mad.lo.s32 	%r22, %r19, %r20, %r21;
	setp.ge.s32 	%p1, %r1, %r13;
	setp.ge.s32 	%p2, %r22, %r14;
	or.pred  	%p3, %p1, %p2;
	@%p3 bra 	$L__BB0_8;
	cvta.to.global.u64 	%rd9, %rd6;
	cvta.to.global.u64 	%rd10, %rd7;
	cvta.to.global.u64 	%rd11, %rd5;
	cvta.to.global.u64 	%rd12, %rd8;
	mul.lo.s32 	%r23, %r9, %r22;
	cvt.s64.s32 	%rd13, %r23;
	add.s64 	%rd14, %rd9, %rd13;
	mul.lo.s32 	%r24, %r10, %r22;
	cvt.s64.s32 	%rd15, %r24;
	add.s64 	%rd16, %rd10, %rd15;
	mul.wide.s32 	%rd17, %r1, 4;
	add.s64 	%rd18, %rd14, %rd17;
	ld.global.f32 	%f1, [%rd18];
	cvt.f64.f32 	%fd1, %f1;
	add.s64 	%rd19, %rd16, %rd17;
	ld.global.f32 	%f2, [%rd19];
	cvt.f64.f32 	%fd2, %f2;
	add.f64 	%fd3, %fd1, 0d3FE0000000000000;
	cvt.rzi.s32.f64 	%r25, %fd3;
	add.f64 	%fd4, %fd2, 0d3FE0000000000000;
	cvt.rzi.s32.f64 	%r26, %fd4;
	add.s32 	%r27, %r7, %r5;
	add.s32 	%r28, %r27, -1;
	min.s32 	%r29, %r25, %r28;
	max.s32 	%r3, %r5, %r29;
	add.s32 	%r30, %r8, %r6;
	add.s32 	%r31, %r30, -1;
	min.s32 	%r32, %r26, %r31;
	max.s32 	%r33, %r6, %r32;
	mul.lo.s32 	%r34, %r33, %r4;
	cvt.s64.s32 	%rd20, %r34;
	add.s64 	%rd1, %rd11, %rd20;
	mul.lo.s32 	%r35, %r11, %r22;
	cvt.s64.s32 	%rd21, %r35;
	add.s64 	%rd2, %rd12, %rd21;
	setp.eq.s32 	%p4, %r12, 4;
	@%p4 bra 	$L__BB0_6;
	setp.eq.s32 	%p5, %r12, 3;
	@%p5 bra 	$L__BB0_5;
	setp.ne.s32 	%p6, %r12, 1;
	@%p6 bra 	$L__BB0_8;
	cvt.s64.s32 	%rd28, %r1;
	cvt.s64.s32 	%rd29, %r3;
	add.s64 	%rd30, %rd1, %rd29;
	ld.global.u8 	%rs9, [%rd30];
	add.s64 	%rd31, %rd2, %rd28;
	st.global.u8 	[%rd31], %rs9;
	bra.uni 	$L__BB0_8;
$L__BB0_5:
	mul.lo.s32 	%r38, %r3, 3;
	mul.lo.s32 	%r39, %r1, 3;
	cvt.s64.s32 	%rd24, %r38;
	add.s64 	%rd25, %rd1, %rd24;
	ld.global.u8 	%rs6, [%rd25];
	cvt.s64.s32 	%rd26, %r39;
	add.s64 	%rd27, %rd2, %rd26;
	st.global.u8 	[%rd27], %rs6;
	ld.global.u8 	%rs7, [%rd25+1];
	st.global.u8 	[%rd27+1], %rs7;
	ld.global.u8 	%rs8, [%rd25+2];
	st.global.u8 	[%rd27+2], %rs8;
	bra.uni 	$L__BB0_8;
$L__BB0_6:
	shl.b32 	%r36, %r3, 2;
	shl.b32 	%r37, %r1, 2;
	cvt.s64.s32 	%rd22, %r36;
	add.s64 	%rd3, %rd1, %rd22;
	ld.global.u8 	%rs2, [%rd3];
	cvt.s64.s32 	%rd23, %r37;
	add.s64 	%rd4, %rd2, %rd23;
	st.global.u8 	[%rd4], %rs2;
	ld.global.u8 	%rs3, [%rd3+1];
	st.global.u8 	[%rd4+1], %rs3;
	ld.global.u8 	%rs4, [%rd3+2];
	st.global.u8 	[%rd4+2], %rs4;
	setp.eq.s16 	%p7, %rs1, 0;
	@%p7 bra 	$L__BB0_8;
	ld.global.u8 	%rs5, [%rd3+3];
	st.global.u8 	[%rd4+3], %rs5;
$L__BB0_8:
	ret;

}
	// .globl	_Z24nppiRemap_nearest_kernelItfEvPKT_8NppiSizei8NppiRectPKT0_iS7_iPS0_iiiib
.visible .entry _Z24nppiRemap_nearest_kernelItfEvPKT_8NppiSizei8NppiRectPKT0_iS7_iPS0_iiiib(
	.param .u64 .ptr .align 1 _Z24nppiRemap_nearest_kernelItfEvPKT_8NppiSizei8NppiRectPKT0_iS7_iPS0_iiiib_param_0,
	.param .align 4 .b8 _Z24nppiRemap_nearest_kernelItfEvPKT_8NppiSizei8NppiRectPKT0_iS7_iPS0_iiiib_param_1[8],
	.param .u32 _Z24nppiRemap_nearest_kernelItfEvPKT_8NppiSizei8NppiRectPKT0_iS7_iPS0_iiiib_param_2,
	.param .align 4 .b8 _Z24nppiRemap_nearest_kernelItfEvPKT_8NppiSizei8NppiRectPKT0_iS7_iPS0_iiiib_param_3[16],
	.param .u64 .ptr .align 1 _Z24nppiRemap_nearest_kernelItfEvPKT_8NppiSizei8NppiRectPKT0_iS7_iPS0_iiiib_param_4,
	.param .u32 _Z24nppiRemap_nearest_kernelItfEvPKT_8NppiSizei8NppiRectPKT0_iS7_iPS0_iiiib_param_5,
	.param .u64 .ptr .align 1 _Z24nppiRemap_nearest_kernelItfEvPKT_8NppiSizei8NppiRectPKT0_iS7_iPS0_iiiib_param_6,
	.param .u32 _Z24nppiRemap_nearest_kernelItfEvPKT_8NppiSizei8NppiRectPKT0_iS7_iPS0_iiiib_param_7,
	.param .u64 .ptr .align 1 _Z24nppiRemap_nearest_kernelItfEvPKT_8NppiSizei8NppiRectPKT0_iS7_iPS0_iiiib_param_8,
	.param .u32 _Z24nppiRemap_nearest_kernelItfEvPKT_8NppiSizei8NppiRectPKT0_iS7_iPS0_iiiib_param_9,
	.param .u32 _Z24nppiRemap_nearest_kernelItfEvPKT_8NppiSizei8NppiRectPKT0_iS7_iPS0_iiiib_param_10,
	.param .u32 _Z24nppiRemap_nearest_kernelItfEvPKT_8NppiSizei8NppiRectPKT0_iS7_iPS0_iiiib_param_11,
	.param .u32 _Z24nppiRemap_nearest_kernelItfEvPKT_8NppiSizei8NppiRectPKT0_iS7_iPS0_iiiib_param_12,
	.param .u8 _Z24nppiRemap_nearest_kernelItfEvPKT_8NppiSizei8NppiRectPKT0_iS7_iPS0_iiiib_param_13
)
{
	.reg .pred 	%p<8>;
	.reg .b16 	%rs<10>;
	.reg .b32 	%r<40>;
	.reg .b32 	%f<3>;
	.reg .b64 	%rd<32>;
	.reg .b64 	%fd<5>;

	ld.param.u32 	%r8, [_Z24nppiRemap_nearest_kernelItfEvPKT_8NppiSizei8NppiRectPKT0_iS7_iPS0_iiiib_param_3+12];
	ld.param.u32 	%r7, [_Z24nppiRemap_nearest_kernelItfEvPKT_8NppiSizei8NppiRectPKT0_iS7_iPS0_iiiib_param_3+8];
	ld.param.u32 	%r6, [_Z24nppiRemap_nearest_kernelItfEvPKT_8NppiSizei8NppiRectPKT0_iS7_iPS0_iiiib_param_3+4];
	ld.param.u32 	%r5, [_Z24nppiRemap_nearest_kernelItfEvPKT_8NppiSizei8NppiRectPKT0_iS7_iPS0_iiiib_param_3];
	ld.param.u64 	%rd5, [_Z24nppiRemap_nearest_kernelItfEvPKT_8NppiSizei8NppiRectPKT0_iS7_iPS0_iiiib_param_0];
	ld.param.u32 	%r4, [_Z24nppiRemap_nearest_kernelItfEvPKT_8NppiSizei8NppiRectPKT0_iS7_iPS0_iiiib_param_2];
	ld.param.u64 	%rd6, [_Z24nppiRemap_nearest_kernelItfEvPKT_8NppiSizei8NppiRectPKT0_iS7_iPS0_iiiib_param_4];
	ld.param.u32 	%r9, [_Z24nppiRemap_nearest_kernelItfEvPKT_8NppiSizei8NppiRectPKT0_iS7_iPS0_iiiib_param_5];
	ld.param.u64 	%rd7, [_Z24nppiRemap_nearest_kernelItfEvPKT_8NppiSizei8NppiRectPKT0_iS7_iPS0_iiiib_param_6];
	ld.param.u32 	%r10, [_Z24nppiRemap_nearest_kernelItfEvPKT_8NppiSizei8NppiRectPKT0_iS7_iPS0_iiiib_param_7];
	ld.param.u64 	%rd8, [_Z24nppiRemap_nearest_kernelItfEvPKT_8NppiSizei8NppiRectPKT0_iS7_iPS0_iiiib_param_8];
	ld.param.u32 	%r11, [_Z24nppiRemap_nearest_kernelItfEvPKT_8NppiSizei8NppiRectPKT0_iS7_iPS0_iiiib_param_9];
	ld.param.u32 	%r13, [_Z24nppiRemap_nearest_kernelItfEvPKT_8NppiSizei8NppiRectPKT0_iS7_iPS0_iiiib_param_10];
	ld.param.u32 	%r14, [_Z24nppiRemap_nearest_kernelItfEvPKT_8NppiSizei8NppiRectPKT0_iS7_iPS0_iiiib_param_11];
	ld.param.u32 	%r12, [_Z24nppiRemap_nearest_kernelItfEvPKT_8NppiSizei8NppiRectPKT0_iS7_iPS0_iiiib_param_12];
	ld.param.s8 	%rs1, [_Z24nppiRemap_nearest_kernelItfEvPKT_8NppiSizei8NppiRectPKT0_iS7_iPS0_iiiib_param_13];
	mov.u32 	%r16, %ctaid.x;
	mov.u32 	%r17, %ntid.x;
	mov.u32 	%r18, %tid.x;
	mad.lo.s32 	%r1, %r16, %r17, %r18;
	mov.u32 	%r19, %ctaid.y;
	mov.u32 	%r20, %ntid.y;
	mov.u32 	%r21, %tid.y;
	mad.lo.s32 	%r22, %r19, %r20, %r21;
	setp.ge.s32 	%p1, %r1, %r13;
	setp.ge.s32 	%p2, %r22, %r14;
	or.pred  	%p3, %p1, %p2;
	@%p3 bra 	$L__BB1_8;
	cvta.to.global.u64 	%rd9, %rd6;
	cvta.to.global.u64 	%rd10, %rd7;
	cvta.to.global.u64 	%rd11, %rd5;
	cvta.to.global.u64 	%rd12, %rd8;
	mul.lo.s32 	%r23, %r9, %r22;
	cvt.s64.s32 	%rd13, %r23;
	add.s64 	%rd14, %rd9, %rd13;
	mul.lo.s32 	%r24, %r10, %r22;
	cvt.s64.s32 	%rd15, %r24;
	add.s64 	%rd16, %rd10, %rd15;
	mul.wide.s32 	%rd17, %r1, 4;
	add.s64 	%rd18, %rd14, %rd17;
	ld.global.f32 	%f1, [%rd18];
	cvt.f64.f32 	%fd1, %f1;
	add.s64 	%rd19, %rd16, %rd17;
	ld.global.f32 	%f2, [%rd19];
	cvt.f64.f32 	%fd2, %f2;
	add.f64 	%fd3, %fd1, 0d3FE0000000000000;
	cvt.rzi.s32.f64 	%r25, %fd3;
	add.f64 	%fd4, %fd2, 0d3FE0000000000000;
	cvt.rzi.s32.f64 	%r26, %fd4;
	add.s32 	%r27, %r7, %r5;
	add.s32 	%r28, %r27, -1;
	min.s32 	%r29, %r25, %r28;
	max.s32 	%r3, %r5, %r29;
	add.s32 	%r30, %r8, %r6;
	add.s32 	%r31, %r30, -1;
	min.s32 	%r32, %r26, %r31;
	max.s32 	%r33, %r6, %r32;
	mul.lo.s32 	%r34, %r33, %r4;
	cvt.s64.s32 	%rd20, %r34;
	add.s64 	%rd1, %rd11, %rd20;
	mul.lo.s32 	%r35, %r11, %r22;
	cvt.s64.s32 	%rd21, %r35;
	add.s64 	%rd2, %rd12, %rd21;
	setp.eq.s32 	%p4, %r12, 4;
	@%p4 bra 	$L__BB1_6;
	setp.eq.s32 	%p5, %r12, 3;
	@%p5 bra 	$L__BB1_5;
	setp.ne.s32 	%p6, %r12, 1;
	@%p6 bra 	$L__BB1_8;
	mul.wide.s32 	%rd28, %r3, 2;
	add.s64 	%rd29, %rd1, %rd28;
	ld.global.u16 	%rs9, [%rd29];
	mul.wide.s32 	%rd30, %r1, 2;
	add.s64 	%rd31, %rd2, %rd30;
	st.global.u16 	[%rd31], %rs9;
	bra.uni 	$L__BB1_8;
$L__BB1_5:
	mul.lo.s32 	%r38, %r3, 3;
	mul.lo.s32 	%r39, %r1, 3;
	mul.wide.s32 	%rd24, %r38, 2;
	add.s64 	%rd25, %rd1, %rd24;
	ld.global.u16 	%rs6, [%rd25];
	mul.wide.s32 	%rd26, %r39, 2;
	add.s64 	%rd27, %rd2, %rd26;
	st.global.u16 	[%rd27], %rs6;
	ld.global.u16 	%rs7, [%rd25+2];
	st.global.u16 	[%rd27+2], %rs7;
	ld.global.u16 	%rs8, [%rd25+4];
	st.global.u16 	[%rd27+4], %rs8;
	bra.uni 	$L__BB1_8;
$L__BB1_6:
	shl.b32 	%r36, %r3, 2;
	shl.b32 	%r37, %r1, 2;
	mul.wide.s32 	%rd22, %r36, 2;
	add.s64 	%rd3, %rd1, %rd22;
	ld.global.u16 	%rs2, [%rd3];
	mul.wide.s32 	%rd23, %r37, 2;
	add.s64 	%rd4, %rd2, %rd23;
	st.global.u16 	[%rd4], %rs2;
	ld.global.u16 	%rs3, [%rd3+2];
	st.global.u16 	[%rd4+2], %rs3;
	ld.global.u16 	%rs4, [%rd3+4];
	st.global.u16 	[%rd4+4], %rs4;
	setp.eq.s16 	%p7, %rs1, 0;
	@%p7 bra 	$L__BB1_8;
	ld.global.u16 	%rs5, [%rd3+6];
	st.global.u16 	[%rd4+6], %rs5;
$L__BB1_8:
	ret;

}
	// .globl	_Z24nppiRemap_nearest_kernelIsfEvPKT_8NppiSizei8NppiRectPKT0_iS7_iPS0_iiiib
.visible .entry _Z24nppiRemap_nearest_kernelIsfEvPKT_8NppiSizei8NppiRectPKT0_iS7_iPS0_iiiib(
	.param .u64 .ptr .align 1 _Z24nppiRemap_nearest_kernelIsfEvPKT_8NppiSizei8NppiRectPKT0_iS7_iPS0_iiiib_param_0,
	.param .align 4 .b8 _Z24nppiRemap_nearest_kernelIsfEvPKT_8NppiSizei8NppiRectPKT0_iS7_iPS0_iiiib_param_1[8],
	.param .u32 _Z24nppiRemap_nearest_kernelIsfEvPKT_8NppiSizei8NppiRectPKT0_iS7_iPS0_iiiib_param_2,
	.param .align 4 .b8 _Z24nppiRemap_nearest_kernelIsfEvPKT_8NppiSizei8NppiRectPKT0_iS7_iPS0_iiiib_param_3[16],
	.param .u64 .ptr .align 1 _Z24nppiRemap_nearest_kernelIsfEvPKT_8NppiSizei8NppiRectPKT0_iS7_iPS0_iiiib_param_4,
	.param .u32 _Z24nppiRemap_nearest_kernelIsfEvPKT_8NppiSizei8NppiRectPKT0_iS7_iPS0_iiiib_param_5,
	.param .u64 .ptr .align 1 _Z24nppiRemap_nearest_kernelIsfEvPKT_8NppiSizei8NppiRectPKT0_iS7_iPS0_iiiib_param_6,
	.param .u32 _Z24nppiRemap_nearest_kernelIsfEvPKT_8NppiSizei8NppiRectPKT0_iS7_iPS0_iiiib_param_7,
	.param .u64 .ptr .align 1 _Z24nppiRemap_nearest_kernelIsfEvPKT_8NppiSizei8NppiRectPKT0_iS7_iPS0_iiiib_param_8,
	.param .u32 _Z24nppiRemap_nearest_kernelIsfEvPKT_8NppiSizei8NppiRectPKT0_iS7_iPS0_iiiib_param_9,
	.param .u32 _Z24nppiRemap_nearest_kernelIsfEvPKT_8NppiSizei8NppiRectPKT0_iS7_iPS0_iiiib_param_10,
	.param .u32 _Z24nppiRemap_nearest_kernelIsfEvPKT_8NppiSizei8NppiRectPKT0_iS7_iPS0_iiiib_param_11,
	.param .u32 _Z24nppiRemap_nearest_kernelIsfEvPKT_8NppiSizei8NppiRectPKT0_iS7_iPS0_iiiib_param_12,
	.param .u8 _Z24nppiRemap_nearest_kernelIsfEvPKT_8NppiSizei8NppiRectPKT0_iS7_iPS0_iiiib_param_13
)
{
	.reg .pred 	%p<8>;
	.reg .b16 	%rs<10>;
	.reg .b32 	%r<40>;
	.reg .b32 	%f<3>;
	.reg .b64 	%rd<32>;
	.reg .b64 	%fd<5>;

	ld.param.u32 	%r8, [_Z24nppiRemap_nearest_kernelIsfEvPKT_8NppiSizei8NppiRectPKT0_iS7_iPS0_iiiib_param_3+12];
	ld.param.u32 	%r7, [_Z24nppiRemap_nearest_kernelIsfEvPKT_8NppiSizei8NppiRectPKT0_iS7_iPS0_iiiib_param_3+8];
	ld.param.u32 	%r6, [_Z24nppiRemap_nearest_kernelIsfEvPKT_8NppiSizei8NppiRectPKT0_iS7_iPS0_iiiib_param_3+4];
	ld.param.u32 	%r5, [_Z24nppiRemap_nearest_kernelIsfEvPKT_8NppiSizei8NppiRectPKT0_iS7_iPS0_iiiib_param_3];
	ld.param.u64 	%rd5, [_Z24nppiRemap_nearest_kernelIsfEvPKT_8NppiSizei8NppiRectPKT0_iS7_iPS0_iiiib_param_0];
	ld.param.u32 	%r4, [_Z24nppiRemap_nearest_kernelIsfEvPKT_8NppiSizei8NppiRectPKT0_iS7_iPS0_iiiib_param_2];
	ld.param.u64 	%rd6, [_Z24nppiRemap_nearest_kernelIsfEvPKT_8NppiSizei8NppiRectPKT0_iS7_iPS0_iiiib_param_4];
	ld.param.u32 	%r9, [_Z24nppiRemap_nearest_kernelIsfEvPKT_8NppiSizei8NppiRectPKT0_iS7_iPS0_iiiib_param_5];
	ld.param.u64 	%rd7, [_Z24nppiRemap_nearest_kernelIsfEvPKT_8NppiSizei8NppiRectPKT0_iS7_iPS0_iiiib_param_6];
	ld.param.u32 	%r10, [_Z24nppiRemap_nearest_kernelIsfEvPKT_8NppiSizei8NppiRectPKT0_iS7_iPS0_iiiib_param_7];
	ld.param.u64 	%rd8, [_Z24nppiRemap_nearest_kernelIsfEvPKT_8NppiSizei8NppiRectPKT0_iS7_iPS0_iiiib_param_8];
	ld.param.u32 	%r11, [_Z24nppiRemap_nearest_kernelIsfEvPKT_8NppiSizei8NppiRectPKT0_iS7_iPS0_iiiib_param_9];
	ld.param.u32 	%r13, [_Z24nppiRemap_nearest_kernelIsfEvPKT_8NppiSizei8NppiRectPKT0_iS7_iPS0_iiiib_param_10];
	ld.param.u32 	%r14, [_Z24nppiRemap_nearest_kernelIsfEvPKT_8NppiSizei8NppiRectPKT0_iS7_iPS0_iiiib_param_11];
	ld.param.u32 	%r12, [_Z24nppiRemap_nearest_kernelIsfEvPKT_8NppiSizei8NppiRectPKT0_iS7_iPS0_iiiib_param_12];
	ld.param.s8 	%rs1, [_Z24nppiRemap_nearest_kernelIsfEvPKT_8NppiSizei8NppiRectPKT0_iS7_iPS0_iiiib_param_13];
	mov.u32 	%r16, %ctaid.x;
	mov.u32 	%r17, %ntid.x;
	mov.u32 	%r18, %tid.x;
	mad.lo.s32 	%r1, %r16, %r17, %r18;
	mov.u32 	%r19, %ctaid.y;
	mov.u32 	%r20, %ntid.y;
	mov.u32 	%r21, %tid.y;
	mad.lo.s32 	%r22, %r19, %r20, %r21;
	setp.ge.s32 	%p1, %r1, %r13;
	setp.ge.s32 	%p2, %r22, %r14;
	or.pred  	%p3, %p1, %p2;
	@%p3 bra 	$L__BB2_8;
	cvta.to.global.u64 	%rd9, %rd6;
	cvta.to.global.u64 	%rd10, %rd7;
	cvta.to.global.u64 	%rd11, %rd5;
	cvta.to.global.u64 	%rd12, %rd8;
	mul.lo.s32 	%r23, %r9, %r22;
	cvt.s64.s32 	%rd13, %r23;
	add.s64 	%rd14, %rd9, %rd13;
	mul.lo.s32 	%r24, %r10, %r22;
	cvt.s64.s32 	%rd15, %r24;
	add.s64 	%rd16, %rd10, %rd15;
	mul.wide.s32 	%rd17, %r1, 4;
	add.s64 	%rd18, %rd14, %rd17;
	ld.global.f32 	%f1, [%rd18];
	cvt.f64.f32 	%fd1, %f1;
	add.s64 	%rd19, %rd16, %rd17;
	ld.global.f32 	%f2, [%rd19];
	cvt.f64.f32 	%fd2, %f2;
	add.f64 	%fd3, %fd1, 0d3FE0000000000000;
	cvt.rzi.s32.f64 	%r25, %fd3;
	add.f64 	%fd4, %fd2, 0d3FE0000000000000;
	cvt.rzi.s32.f64 	%r26, %fd4;
	add.s32 	%r27, %r7, %r5;
	add.s32 	%r28, %r27, -1;
	min.s32 	%r29, %r25, %r28;
	max.s32 	%r3, %r5, %r29;
	add.s32 	%r30, %r8, %r6;
	add.s32 	%r31, %r30, -1;
	min.s32 	%r32, %r26, %r31;
	max.s32 	%r33, %r6, %r32;
	mul.lo.s32 	%r34, %r33, %r4;
	cvt.s64.s32 	%rd20, %r34;
	add.s64 	%rd1, %rd11, %rd20;
	mul.lo.s32 	%r35, %r11, %r22;
	cvt.s64.s32 	%rd21, %r35;
	add.s64 	%rd2, %rd12, %rd21;
	setp.eq.s32 	%p4, %r12, 4;
	@%p4 bra 	$L__BB2_6;
	setp.eq.s32 	%p5, %r12, 3;
	@%p5 bra 	$L__BB2_5;
	setp.ne.s32 	%p6, %r12, 1;
	@%p6 bra 	$L__BB2_8;
	mul.wide.s32 	%rd28, %r3, 2;
	add.s64 	%rd29, %rd1, %rd28;
	ld.global.u16 	%rs9, [%rd29];
	mul.wide.s32 	%rd30, %r1, 2;
	add.s64 	%rd31, %rd2, %rd30;
	st.global.u16 	[%rd31], %rs9;
	bra.uni 	$L__BB2_8;
$L__BB2_5:
	mul.lo.s32 	%r38, %r3, 3;
	mul.lo.s32 	%r39, %r1, 3;
	mul.wide.s32 	%rd24, %r38, 2;
	add.s64 	%rd25, %rd1, %rd24;
	ld.global.u16 	%rs6, [%rd25];
	mul.wide.s32 	%rd26, %r39, 2;
	add.s64 	%rd27, %rd2, %rd26;
	st.global.u16 	[%rd27], %rs6;
	ld.global.u16 	%rs7, [%rd25+2];
	st.global.u16 	[%rd27+2], %rs7;
	ld.global.u16 	%rs8, [%rd25+4];
	st.global.u16 	[%rd27+4], %rs8;
	bra.uni 	$L__BB2_8;
$L__BB2_6:
	shl.b32 	%r36, %r3, 2;
	shl.b32 	%r37, %r1, 2;
	mul.wide.s32 	%rd22, %r36, 2;
	add.s64 	%rd3, %rd1, %rd22;
	ld.global.u16 	%rs2, [%rd3];
	mul.wide.s32 	%rd23, %r37, 2;
	add.s64 	%rd4, %rd2, %rd23;
	st.global.u16 	[%rd4], %rs2;
	ld.global.u16 	%rs3, [%rd3+2];
	st.global.u16 	[%rd4+2], %rs3;
	ld.global.u16 	%rs4, [%rd3+4];
	st.global.u16 	[%rd4+4], %rs4;
	setp.eq.s16 	%p7, %rs1, 0;
	@%p7 bra 	$L__BB2_8;
	ld.global.u16 	%rs5, [%rd3+6];
	st.global.u16 	[%rd4+6], %rs5;
$L__BB2_8:
	ret;

}
	// .globl	_Z24nppiRemap_nearest_kernelIffEvPKT_8NppiSizei8NppiRectPKT0_iS7_iPS0_iiiib
.visible .entry _Z24nppiRemap_nearest_kernelIffEvPKT_8NppiSizei8NppiRectPKT0_iS7_iPS0_iiiib(
	.param .u64 .ptr .align 1 _Z24nppiRemap_nearest_kernelIffEvPKT_8NppiSizei8NppiRectPKT0_iS7_iPS0_iiiib_param_0,
	.param .align 4 .b8 _Z24nppiRemap_nearest_kernelIffEvPKT_8NppiSizei8NppiRectPKT0_iS7_iPS0_iiiib_param_1[8],
	.param .u32 _Z24nppiRemap_nearest_kernelIffEvPKT_8NppiSizei8NppiRectPKT0_iS7_iPS0_iiiib_param_2,
	.param .align 4 .b8 _Z24nppiRemap_nearest_kernelIffEvPKT_8NppiSizei8NppiRectPKT0_iS7_iPS0_iiiib_param_3[16],
	.param .u64 .ptr .align 1 _Z24nppiRemap_nearest_kernelIffEvPKT_8NppiSizei8NppiRectPKT0_iS7_iPS0_iiiib_param_4,
	.param .u32 _Z24nppiRemap_nearest_kernelIffEvPKT_8NppiSizei8NppiRectPKT0_iS7_iPS0_iiiib_param_5,
	.param .u64 .ptr .align 1 _Z24nppiRemap_nearest_kernelIffEvPKT_8NppiSizei8NppiRectPKT0_iS7_iPS0_iiiib_param_6,
	.param .u32 _Z24nppiRemap_nearest_kernelIffEvPKT_8NppiSizei8NppiRectPKT0_iS7_iPS0_iiiib_param_7,
	.param .u64 .ptr .align 1 _Z24nppiRemap_nearest_kernelIffEvPKT_8NppiSizei8NppiRectPKT0_iS7_iPS0_iiiib_param_8,
	.param .u32 _Z24nppiRemap_nearest_kernelIffEvPKT_8NppiSizei8NppiRectPKT0_iS7_iPS0_iiiib_param_9,
	.param .u32 _Z24nppiRemap_nearest_kernelIffEvPKT_8NppiSizei8NppiRectPKT0_iS7_iPS0_iiiib_param_10,
	.param .u32 _Z24nppiRemap_nearest_kernelIffEvPKT_8NppiSizei8NppiRectPKT0_iS7_iPS0_iiiib_param_11,
	.param .u32 _Z24nppiRemap_nearest_kernelIffEvPKT_8NppiSizei8NppiRectPKT0_iS7_iPS0_iiiib_param_12,
	.param .u8 _Z24nppiRemap_nearest_kernelIffEvPKT_8NppiSizei8NppiRectPKT0_iS7_iPS0_iiiib_param_13
)
{
	.reg .pred 	%p<8>;
	.reg .b16 	%rs<2>;
	.reg .b32 	%r<40>;
	.reg .b32 	%f<11>;
	.reg .b64 	%rd<32>;
	.reg .b64 	%fd<5>;

	ld.param.u32 	%r8, [_Z24nppiRemap_nearest_kernelIffEvPKT_8NppiSizei8NppiRectPKT0_iS7_iPS0_iiiib_param_3+12];
	ld.param.u32 	%r7, [_Z24nppiRemap_nearest_kernelIffEvPKT_8NppiSizei8NppiRectPKT0_iS7_iPS0_iiiib_param_3+8];
	ld.param.u32 	%r6, [_Z24nppiRemap_nearest_kernelIffEvPKT_8NppiSizei8NppiRectPKT0_iS7_iPS0_iiiib_param_3+4];
	ld.param.u32 	%r5, [_Z24nppiRemap_nearest_kernelIffEvPKT_8NppiSizei8NppiRectPKT0_iS7_iPS0_iiiib_param_3];
	ld.param.u64 	%rd5, [_Z24nppiRemap_nearest_kernelIffEvPKT_8NppiSizei8NppiRectPKT0_iS7_iPS0_iiiib_param_0];
	ld.param.u32 	%r4, [_Z24nppiRemap_nearest_kernelIffEvPKT_8NppiSizei8NppiRectPKT0_iS7_iPS0_iiiib_param_2];
	ld.param.u64 	%rd6, [_Z24nppiRemap_nearest_kernelIffEvPKT_8NppiSizei8NppiRectPKT0_iS7_iPS0_iiiib_param_4];
	ld.param.u32 	%r9, [_Z24nppiRemap_nearest_kernelIffEvPKT_8NppiSizei8NppiRectPKT0_iS7_iPS0_iiiib_param_5];
	ld.param.u64 	%rd7, [_Z24nppiRemap_nearest_kernelIffEvPKT_8NppiSizei8NppiRectPKT0_iS7_iPS0_iiiib_param_6];
	ld.param.u32 	%r10, [_Z24nppiRemap_nearest_kernelIffEvPKT_8NppiSizei8NppiRectPKT0_iS7_iPS0_iiiib_param_7];
	ld.param.u64 	%rd8, [_Z24nppiRemap_nearest_kernelIffEvPKT_8NppiSizei8NppiRectPKT0_iS7_iPS0_iiiib_param_8];
	ld.param.u32 	%r11, [_Z24nppiRemap_nearest_kernelIffEvPKT_8NppiSizei8NppiRectPKT0_iS7_iPS0_iiiib_param_9];
	ld.param.u32 	%r13, [_Z24nppiRemap_nearest_kernelIffEvPKT_8NppiSizei8NppiRectPKT0_iS7_iPS0_iiiib_param_10];
	ld.param.u32 	%r14, [_Z24nppiRemap_nearest_kernelIffEvPKT_8NppiSizei8NppiRectPKT0_iS7_iPS0_iiiib_param_11];
	ld.param.u32 	%r12, [_Z24nppiRemap_nearest_kernelIffEvPKT_8NppiSizei8NppiRectPKT0_iS7_iPS0_iiiib_param_12];
	ld.param.s8 	%rs1, [_Z24nppiRemap_nearest_kernelIffEvPKT_8NppiSizei8NppiRectPKT0_iS7_iPS0_iiiib_param_13];
	mov.u32 	%r16, %ctaid.x;
	mov.u32 	%r17, %ntid.x;
	mov.u32 	%r18, %tid.x;
	mad.lo.s32 	%r1, %r16, %r17, %r18;
	mov.u32 	%r19, %ctaid.y;
	mov.u32 	%r20, %ntid.y;
	mov.u32 	%r21, %tid.y;
	mad.lo.s32 	%r22, %r19, %r20, %r21;
	setp.ge.s32 	%p1, %r1, %r13;
	setp.ge.s32 	%p2, %r22, %r14;
	or.pred  	%p3, %p1, %p2;
	@%p3 bra 	$L__BB3_8;
	cvta.to.global.u64 	%rd9, %rd6;
	cvta.to.global.u64 	%rd10, %rd7;
	cvta.to.global.u64 	%rd11, %rd5;
	cvta.to.global.u64 	%rd12, %rd8;
	mul.lo.s32 	%r23, %r9, %r22;
	cvt.s64.s32 	%rd13, %r23;
	add.s64 	%rd14, %rd9, %rd13;
	mul.lo.s32 	%r24, %r10, %r22;
	cvt.s64.s32 	%rd15, %r24;
	add.s64 	%rd16, %rd10, %rd15;
	mul.wide.s32 	%rd17, %r1, 4;
	add.s64 	%rd18, %rd14, %rd17;
	ld.global.f32 	%f1, [%rd18];
	cvt.f64.f32 	%fd1, %f1;
	add.s64 	%rd19, %rd16, %rd17;
	ld.global.f32 	%f2, [%rd19];
	cvt.f64.f32 	%fd2, %f2;
	add.f64 	%fd3, %fd1, 0d3FE0000000000000;
	cvt.rzi.s32.f64 	%r25, %fd3;
	add.f64 	%fd4, %fd2, 0d3FE0000000000000;
	cvt.rzi.s32.f64 	%r26, %fd4;
	add.s32 	%r27, %r7, %r5;
	add.s32 	%r28, %r27, -1;
	min.s32 	%r29, %r25, %r28;
	max.s32 	%r3, %r5, %r29;
	add.s32 	%r30, %r8, %r6;
	add.s32 	%r31, %r30, -1;
	min.s32 	%r32, %r26, %r31;
	max.s32 	%r33, %r6, %r32;
	mul.lo.s32 	%r34, %r33, %r4;
	cvt.s64.s32 	%rd20, %r34;
	add.s64 	%rd1, %rd11, %rd20;
	mul.lo.s32 	%r35, %r11, %r22;
	cvt.s64.s32 	%rd21, %r35;
	add.s64 	%rd2, %rd12, %rd21;
	setp.eq.s32 	%p4, %r12, 4;
	@%p4 bra 	$L__BB3_6;
	setp.eq.s32 	%p5, %r12, 3;
	@%p5 bra 	$L__BB3_5;
	setp.ne.s32 	%p6, %r12, 1;
	@%p6 bra 	$L__BB3_8;
	mul.wide.s32 	%rd28, %r3, 4;
	add.s64 	%rd29, %rd1, %rd28;
	ld.global.f32 	%f10, [%rd29];
	add.s64 	%rd31, %rd2, %rd17;
	st.global.f32 	[%rd31], %f10;
	bra.uni 	$L__BB3_8;
$L__BB3_5:
	mul.lo.s32 	%r38, %r3, 3;
	mul.lo.s32 	%r39, %r1, 3;
	mul.wide.s32 	%rd24, %r38, 4;
	add.s64 	%rd25, %rd1, %rd24;
	ld.global.f32 	%f7, [%rd25];
	mul.wide.s32 	%rd26, %r39, 4;
	add.s64 	%rd27, %rd2, %rd26;
	st.global.f32 	[%rd27], %f7;
	ld.global.f32 	%f8, [%rd25+4];
	st.global.f32 	[%rd27+4], %f8;
	ld.global.f32 	%f9, [%rd25+8];
	st.global.f32 	[%rd27+8], %f9;
	bra.uni 	$L__BB3_8;
$L__BB3_6:
	shl.b32 	%r36, %r3, 2;
	shl.b32 	%r37, %r1, 2;
	mul.wide.s32 	%rd22, %r36, 4;
	add.s64 	%rd3, %rd1, %rd22;
	ld.global.f32 	%f3, [%rd3];
	mul.wide.s32 	%rd23, %r37, 4;
	add.s64 	%rd4, %rd2, %rd23;
	st.global.f32 	[%rd4], %f3;
	ld.global.f32 	%f4, [%rd3+4];
	st.global.f32 	[%rd4+4], %f4;
	ld.global.f32 	%f5, [%rd3+8];
	st.global.f32 	[%rd4+8], %f5;
	setp.eq.s16 	%p7, %rs1, 0;
	@%p7 bra 	$L__BB3_8;
	ld.global.f32 	%f6, [%rd3+12];
	st.global.f32 	[%rd4+12], %f6;
$L__BB3_8:
	ret;

}
	// .globl	_Z24nppiRemap_nearest_kernelIddEvPKT_8NppiSizei8NppiRectPKT0_iS7_iPS0_iiiib
.visible .entry _Z24nppiRemap_nearest_kernelIddEvPKT_8NppiSizei8NppiRectPKT0_iS7_iPS0_iiiib(
	.param .u64 .ptr .align 1 _Z24nppiRemap_nearest_kernelIddEvPKT_8NppiSizei8NppiRectPKT0_iS7_iPS0_iiiib_param_0,
	.param .align 4 .b8 _Z24nppiRemap_nearest_kernelIddEvPKT_8NppiSizei8NppiRectPKT0_iS7_iPS0_iiiib_param_1[8],
	.param .u32 _Z24nppiRemap_nearest_kernelIddEvPKT_8NppiSizei8NppiRectPKT0_iS7_iPS0_iiiib_param_2,
	.param .align 4 .b8 _Z24nppiRemap_nearest_kernelIddEvPKT_8NppiSizei8NppiRectPKT0_iS7_iPS0_iiiib_param_3[16],
	.param .u64 .ptr .align 1 _Z24nppiRemap_nearest_kernelIddEvPKT_8NppiSizei8NppiRectPKT0_iS7_iPS0_iiiib_param_4,
	.param .u32 _Z24nppiRemap_nearest_kernelIddEvPKT_8NppiSizei8NppiRectPKT0_iS7_iPS0_iiiib_param_5,
	.param .u64 .ptr .align 1 _Z24nppiRemap_nearest_kernelIddEvPKT_8NppiSizei8NppiRectPKT0_iS7_iPS0_iiiib_param_6,
	.param .u32 _Z24nppiRemap_nearest_kernelIddEvPKT_8NppiSizei8NppiRectPKT0_iS7_iPS0_iiiib_param_7,
	.param .u64 .ptr .align 1 _Z24nppiRemap_nearest_kernelIddEvPKT_8NppiSizei8NppiRectPKT0_iS7_iPS0_iiiib_param_8,
	.param .u32 _Z24nppiRemap_nearest_kernelIddEvPKT_8NppiSizei8NppiRectPKT0_iS7_iPS0_iiiib_param_9,
	.param .u32 _Z24nppiRemap_nearest_kernelIddEvPKT_8NppiSizei8NppiRectPKT0_iS7_iPS0_iiiib_param_10,
	.param .u32 _Z24nppiRemap_nearest_kernelIddEvPKT_8NppiSizei8NppiRectPKT0_iS7_iPS0_iiiib_param_11,
	.param .u32 _Z24nppiRemap_nearest_kernelIddEvPKT_8NppiSizei8NppiRectPKT0_iS7_iPS0_iiiib_param_12,
	.param .u8 _Z24nppiRemap_nearest_kernelIddEvPKT_8NppiSizei8NppiRectPKT0_iS7_iPS0_iiiib_param_13
)
{
	.reg .pred 	%p<8>;
	.reg .b16 	%rs<2>;
	.reg .b32 	%r<40>;
	.reg .b64 	%rd<32>;
	.reg .b64 	%fd<13>;

	ld.param.u32 	%r8, [_Z24nppiRemap_nearest_kernelIddEvPKT_8NppiSizei8NppiRectPKT0_iS7_iPS0_iiiib_param_3+12];
	ld.param.u32 	%r7, [_Z24nppiRemap_nearest_kernelIddEvPKT_8NppiSizei8NppiRectPKT0_iS7_iPS0_iiiib_param_3+8];
	ld.param.u32 	%r6, [_Z24nppiRemap_nearest_kernelIddEvPKT_8NppiSizei8NppiRectPKT0_iS7_iPS0_iiiib_param_3+4];
	ld.param.u32 	%r5, [_Z24nppiRemap_nearest_kernelIddEvPKT_8NppiSizei8NppiRectPKT0_iS7_iPS0_iiiib_param_3];
	ld.param.u64 	%rd5, [_Z24nppiRemap_nearest_kernelIddEvPKT_8NppiSizei8NppiRectPKT0_iS7_iPS0_iiiib_param_0];
	ld.param.u32 	%r4, [_Z24nppiRemap_nearest_kernelIddEvPKT_8NppiSizei8NppiRectPKT0_iS7_iPS0_iiiib_param_2];
	ld.param.u64 	%rd6, [_Z24nppiRemap_nearest_kernelIddEvPKT_8NppiSizei8NppiRectPKT0_iS7_iPS0_iiiib_param_4];
	ld.param.u32 	%r9, [_Z24nppiRemap_nearest_kernelIddEvPKT_8NppiSizei8NppiRectPKT0_iS7_iPS0_iiiib_param_5];
	ld.param.u64 	%rd7, [_Z24nppiRemap_nearest_kernelIddEvPKT_8NppiSizei8NppiRectPKT0_iS7_iPS0_iiiib_param_6];
	ld.param.u32 	%r10, [_Z24nppiRemap_nearest_kernelIddEvPKT_8NppiSizei8NppiRectPKT0_iS7_iPS0_iiiib_param_7];
	ld.param.u64 	%rd8, [_Z24nppiRemap_nearest_kernelIddEvPKT_8NppiSizei8NppiRectPKT0_iS7_iPS0_iiiib_param_8];
	ld.param.u32 	%r11, [_Z24nppiRemap_nearest_kernelIddEvPKT_8NppiSizei8NppiRectPKT0_iS7_iPS0_iiiib_param_9];
	ld.param.u32 	%r13, [_Z24nppiRemap_nearest_kernelIddEvPKT_8NppiSizei8NppiRectPKT0_iS7_iPS0_iiiib_param_10];
	ld.param.u32 	%r14, [_Z24nppiRemap_nearest_kernelIddEvPKT_8NppiSizei8NppiRectPKT0_iS7_iPS0_iiiib_param_11];
	ld.param.u32 	%r12, [_Z24nppiRemap_nearest_kernelIddEvPKT_8NppiSizei8NppiRectPKT0_iS7_iPS0_iiiib_param_12];
	ld.param.s8 	%rs1, [_Z24nppiRemap_nearest_kernelIddEvPKT_8NppiSizei8NppiRectPKT0_iS7_iPS0_iiiib_param_13];
	mov.u32 	%r16, %ctaid.x;
	mov.u32 	%r17, %ntid.x;
	mov.u32 	%r18, %tid.x;
	mad.lo.s32 	%r1, %r16, %r17, %r18;
	mov.u32 	%r19, %ctaid.y;
	mov.u32 	%r20, %ntid.y;
	mov.u32 	%r21, %tid.y;
	mad.lo.s32 	%r22, %r19, %r20, %r21;
	setp.ge.s32 	%p1, %r1, %r13;
	setp.ge.s32 	%p2, %r22, %r14;
	or.pred  	%p3, %p1, %p2;
	@%p3 bra 	$L__BB4_8;
	cvta.to.global.u64 	%rd9, %rd6;
	cvta.to.global.u64 	%rd10, %rd7;
	cvta.to.global.u64 	%rd11, %rd5;
	cvta.to.global.u64 	%rd12, %rd8;
	mul.lo.s32 	%r23, %r9, %r22;
	cvt.s64.s32 	%rd13, %r23;
	add.s64 	%rd14, %rd9, %rd13;
	mul.lo.s32 	%r24, %r10, %r22;
	cvt.s64.s32 	%rd15, %r24;
	add.s64 	%rd16, %rd10, %rd15;
	mul.wide.s32 	%rd17, %r1, 8;
	add.s64 	%rd18, %rd14, %rd17;
	ld.global.f64 	%fd1, [%rd18];
	add.s64 	%rd19, %rd16, %rd17;
	ld.global.f64 	%fd2, [%rd19];
	add.f64 	%fd3, %fd1, 0d3FE0000000000000;
	cvt.rzi.s32.f64 	%r25, %fd3;
	add.f64 	%fd4, %fd2, 0d3FE0000000000000;
	cvt.rzi.s32.f64 	%r26, %fd4;
	add.s32 	%r27, %r7, %r5;
	add.s32 	%r28, %r27, -1;
	min.s32 	%r29, %r25, %r28;
	max.s32 	%r3, %r5, %r29;
	add.s32 	%r30, %r8, %r6;
	add.s32 	%r31, %r30, -1;
	min.s32 	%r32, %r26, %r31;
	max.s32 	%r33, %r6, %r32;
	mul.lo.s32 	%r34, %r33, %r4;
	cvt.s64.s32 	%rd20, %r34;
	add.s64 	%rd1, %rd11, %rd20;
	mul.lo.s32 	%r35, %r11, %r22;
	cvt.s64.s32 	%rd21, %r35;
	add.s64 	%rd2, %rd12, %rd21;
	setp.eq.s32 	%p4, %r12, 4;
	@%p4 bra 	$L__BB4_6;
	setp.eq.s32 	%p5, %r12, 3;
	@%p5 bra 	$L__BB4_5;
	setp.ne.s32 	%p6, %r12, 1;
	@%p6 bra 	$L__BB4_8;
	mul.wide.s32 	%rd28, %r3, 8;
	add.s64 	%rd29, %rd1, %rd28;
	ld.global.f64 	%fd12, [%rd29];
	add.s64 	%rd31, %rd2, %rd17;
	st.global.f64 	[%rd31], %fd12;
	bra.uni 	$L__BB4_8;
$L__BB4_5:
	mul.lo.s32 	%r38, %r3, 3;
	mul.lo.s32 	%r39, %r1, 3;
	mul.wide.s32 	%rd24, %r38, 8;
	add.s64 	%rd25, %rd1, %rd24;
	ld.global.f64 	%fd9, [%rd25];
	mul.wide.s32 	%rd26, %r39, 8;
	add.s64 	%rd27, %rd2, %rd26;
	st.global.f64 	[%rd27], %fd9;
	ld.global.f64 	%fd10, [%rd25+8];
	st.global.f64 	[%rd27+8], %fd10;
	ld.global.f64 	%fd11, [%rd25+16];
	st.global.f64 	[%rd27+16], %fd11;
	bra.uni 	$L__BB4_8;
$L__BB4_6:
	shl.b32 	%r36, %r3, 2;
	shl.b32 	%r37, %r1, 2;
	mul.wide.s32 	%rd22, %r36, 8;
	add.s64 	%rd3, %rd1, %rd22;
	ld.global.f64 	%fd5, [%rd3];
	mul.wide.s32 	%rd23, %r37, 8;
	add.s64 	%rd4, %rd2, %rd23;
	st.global.f64 	[%rd4], %fd5;
	ld.global.f64 	%fd6, [%rd3+8];
	st.global.f64 	[%rd4+8], %fd6;
	ld.global.f64 	%fd7, [%rd3+16];
	st.global.f64 	[%rd4+16], %fd7;
	setp.eq.s16 	%p7, %rs1, 0;
	@%p7 bra 	$L__BB4_8;
	ld.global.f64 	%fd8, [%rd3+24];
	st.global.f64 	[%rd4+24], %fd8;
$L__BB4_8:
	ret;

}


// ===== COMPILED SASS (sm_100) =====

	.target	sm_100

	.elftype	@"ET_EXEC"


//--------------------- .note.nv.tkinfo           --------------------------
	.section	.note.nv.tkinfo,"",@"SHT_NOTE"
	.sectionflags	@"SHF_NOTE_NV_TKINFO"
	.tkinfo
        /*0018*/ 	.word	0x00000002
        /*0030*/ 	.string	""
        /*0030*/ 	.string	"ptxas"
        /*0030*/ 	.string	"Cuda compilation tools, release 13.0, V13.0.88"
        /*0030*/ 	.string	"Build cuda_13.0.r13.0/compiler.36424714_0"
        /*0030*/ 	.string	"-arch sm_100 -m 64 "



//--------------------- .note.nv.cuinfo           --------------------------
	.section	.note.nv.cuinfo,"",@"SHT_NOTE"
	.sectionflags	@"SHF_NOTE_NV_CUINFO"
        /*0018*/ 	.short	0x0002
        /*001a*/ 	.short	0x0064
        /*001c*/ 	.short	0x0082
	.zero		2


//--------------------- .nv.info                  --------------------------
	.section	.nv.info,"",@"SHT_CUDA_INFO"
	.align	4


	//----- nvinfo : EIATTR_REGCOUNT
	.align		4
        /*0000*/ 	.byte	0x04, 0x2f
        /*0002*/ 	.short	(.L_1 - .L_0)
	.align		4
.L_0:
        /*0004*/ 	.word	index@(_Z24nppiRemap_nearest_kernelIhfEvPKT_8NppiSizei8NppiRectPKT0_iS7_iPS0_iiiib)
        /*0008*/ 	.word	0x00000013


	//----- nvinfo : EIATTR_FRAME_SIZE
	.align		4
.L_1:
        /*000c*/ 	.byte	0x04, 0x11
        /*000e*/ 	.short	(.L_3 - .L_2)
	.align		4
.L_2:
        /*0010*/ 	.word	index@(_Z24nppiRemap_nearest_kernelIhfEvPKT_8NppiSizei8NppiRectPKT0_iS7_iPS0_iiiib)
        /*0014*/ 	.word	0x00000000


	//----- nvinfo : EIATTR_REGCOUNT
	.align		4
.L_3:
        /*0018*/ 	.byte	0x04, 0x2f
        /*001a*/ 	.short	(.L_5 - .L_4)
	.align		4
.L_4:
        /*001c*/ 	.word	index@(_Z24nppiRemap_nearest_kernelItfEvPKT_8NppiSizei8NppiRectPKT0_iS7_iPS0_iiiib)
        /*0020*/ 	.word	0x00000012


	//----- nvinfo : EIATTR_FRAME_SIZE
	.align		4
.L_5:
        /*0024*/ 	.byte	0x04, 0x11
        /*0026*/ 	.short	(.L_7 - .L_6)
	.align		4
.L_6:
        /*0028*/ 	.word	index@(_Z24nppiRemap_nearest_kernelItfEvPKT_8NppiSizei8NppiRectPKT0_iS7_iPS0_iiiib)
        /*002c*/ 	.word	0x00000000


	//----- nvinfo : EIATTR_REGCOUNT
	.align		4
.L_7:
        /*0030*/ 	.byte	0x04, 0x2f
        /*0032*/ 	.short	(.L_9 - .L_8)
	.align		4
.L_8:
        /*0034*/ 	.word	index@(_Z24nppiRemap_nearest_kernelIsfEvPKT_8NppiSizei8NppiRectPKT0_iS7_iPS0_iiiib)
        /*0038*/ 	.word	0x00000012


	//----- nvinfo : EIATTR_FRAME_SIZE
	.align		4
.L_9:
        /*003c*/ 	.byte	0x04, 0x11
        /*003e*/ 	.short	(.L_11 - .L_10)
	.align		4
.L_10:
        /*0040*/ 	.word	index@(_Z24nppiRemap_nearest_kernelIsfEvPKT_8NppiSizei8NppiRectPKT0_iS7_iPS0_iiiib)
        /*0044*/ 	.word	0x00000000


	//----- nvinfo : EIATTR_REGCOUNT
	.align		4
.L_11:
        /*0048*/ 	.byte	0x04, 0x2f
        /*004a*/ 	.short	(.L_13 - .L_12)
	.align		4
.L_12:
        /*004c*/ 	.word	index@(_Z24nppiRemap_nearest_kernelIffEvPKT_8NppiSizei8NppiRectPKT0_iS7_iPS0_iiiib)
        /*0050*/ 	.word	0x00000012


	//----- nvinfo : EIATTR_FRAME_SIZE
	.align		4
.L_13:
        /*0054*/ 	.byte	0x04, 0x11
        /*0056*/ 	.short	(.L_15 - .L_14)
	.align		4
.L_14:
        /*0058*/ 	.word	index@(_Z24nppiRemap_nearest_kernelIffEvPKT_8NppiSizei8NppiRectPKT0_iS7_iPS0_iiiib)
        /*005c*/ 	.word	0x00000000


	//----- nvinfo : EIATTR_REGCOUNT
	.align		4
.L_15:
        /*0060*/ 	.byte	0x04, 0x2f
        /*0062*/ 	.short	(.L_17 - .L_16)
	.align		4
.L_16:
        /*0064*/ 	.word	index@(_Z24nppiRemap_nearest_kernelIddEvPKT_8NppiSizei8NppiRectPKT0_iS7_iPS0_iiiib)
        /*0068*/ 	.word	0x00000011


	//----- nvinfo : EIATTR_FRAME_SIZE
	.align		4
.L_17:
        /*006c*/ 	.byte	0x04, 0x11
        /*006e*/ 	.short	(.L_19 - .L_18)
	.align		4
.L_18:
        /*0070*/ 	.word	index@(_Z24nppiRemap_nearest_kernelIddEvPKT_8NppiSizei8NppiRectPKT0_iS7_iPS0_iiiib)
        /*0074*/ 	.word	0x00000000


	//----- nvinfo : EIATTR_MIN_STACK_SIZE
	.align		4
.L_19:
        /*0078*/ 	.byte	0x04, 0x12
        /*007a*/ 	.short	(.L_21 - .L_20)
	.align		4
.L_20:
        /*007c*/ 	.word	index@(_Z24nppiRemap_nearest_kernelIddEvPKT_8NppiSizei8NppiRectPKT0_iS7_iPS0_iiiib)
        /*0080*/ 	.word	0x00000000


	//----- nvinfo : EIATTR_MIN_STACK_SIZE
	.align		4
.L_21:
        /*0084*/ 	.byte	0x04, 0x12
        /*0086*/ 	.short	(.L_23 - .L_22)
	.align		4
.L_22:
        /*0088*/ 	.word	index@(_Z24nppiRemap_nearest_kernelIffEvPKT_8NppiSizei8NppiRectPKT0_iS7_iPS0_iiiib)
        /*008c*/ 	.word	0x00000000


	//----- nvinfo : EIATTR_MIN_STACK_SIZE
	.align		4
.L_23:
        /*0090*/ 	.byte	0x04, 0x12
        /*0092*/ 	.short	(.L_25 - .L_24)
	.align		4
.L_24:
        /*0094*/ 	.word	index@(_Z24nppiRemap_nearest_kernelIsfEvPKT_8NppiSizei8NppiRectPKT0_iS7_iPS0_iiiib)
        /*0098*/ 	.word	0x00000000


	//----- nvinfo : EIATTR_MIN_STACK_SIZE
	.align		4
.L_25:
        /*009c*/ 	.byte	0x04, 0x12
        /*009e*/ 	.short	(.L_27 - .L_26)
	.align		4
.L_26:
        /*00a0*/ 	.word	index@(_Z24nppiRemap_nearest_kernelItfEvPKT_8NppiSizei8NppiRectPKT0_iS7_iPS0_iiiib)
        /*00a4*/ 	.word	0x00000000


	//----- nvinfo : EIATTR_MIN_STACK_SIZE
	.align		4
.L_27:
        /*00a8*/ 	.byte	0x04, 0x12
        /*00aa*/ 	.short	(.L_29 - .L_28)
	.align		4
.L_28:
        /*00ac*/ 	.word	index@(_Z24nppiRemap_nearest_kernelIhfEvPKT_8NppiSizei8NppiRectPKT0_iS7_iPS0_iiiib)
        /*00b0*/ 	.word	0x00000000
.L_29:


//--------------------- .nv.compat                --------------------------
	.section	.nv.compat,"",@"SHT_CUDA_COMPAT_INFO"
	.align	4
        /*0000*/ 	.byte	0x02, 0x09, 0x00, 0x00, 0x02, 0x02, 0x01, 0x00, 0x02, 0x05, 0x05, 0x00, 0x03, 0x07, 0x01, 0x01
        /*0010*/ 	.byte	0x02, 0x03, 0x00, 0x00, 0x02, 0x06, 0x01, 0x00, 0x04, 0x0b, 0x08, 0x00, 0x01, 0x00, 0x00, 0x00
        /*0020*/ 	.byte	0x00, 0x00, 0x00, 0x00


//--------------------- .nv.info._Z24nppiRemap_nearest_kernelIddEvPKT_8NppiSizei8NppiRectPKT0_iS7_iPS0_iiiib --------------------------
	.section	.nv.info._Z24nppiRemap_nearest_kernelIddEvPKT_8NppiSizei8NppiRectPKT0_iS7_iPS0_iiiib,"",@"SHT_CUDA_INFO"
	.sectionflags	@""
	.align	4


	//----- nvinfo : EIATTR_CUDA_API_VERSION
	.align		4
        /*0000*/ 	.byte	0x04, 0x37
        /*0002*/ 	.short	(.L_31 - .L_30)
.L_30:
        /*0004*/ 	.word	0x00000082


	//----- nvinfo : EIATTR_KPARAM_INFO
	.align		4
.L_31:
        /*0008*/ 	.byte	0x04, 0x17
        /*000a*/ 	.short	(.L_33 - .L_32)
.L_32:
        /*000c*/ 	.word	0x00000000
        /*0010*/ 	.short	0x000d
        /*0012*/ 	.short	0x0060
        /*0014*/ 	.byte	0x00, 0xf0, 0x05, 0x00


	//----- nvinfo : EIATTR_KPARAM_INFO
	.align		4
.L_33:
        /*0018*/ 	.byte	0x04, 0x17
        /*001a*/ 	.short	(.L_35 - .L_34)
.L_34:
        /*001c*/ 	.word	0x00000000
        /*0020*/ 	.short	0x000c
        /*0022*/ 	.short	0x005c
        /*0024*/ 	.byte	0x00, 0xf0, 0x11, 0x00


	//----- nvinfo : EIATTR_KPARAM_INFO
	.align		4
.L_35:
        /*0028*/ 	.byte	0x04, 0x17
        /*002a*/ 	.short	(.L_37 - .L_36)
.L_36:
        /*002c*/ 	.word	0x00000000
        /*0030*/ 	.short	0x000b
        /*0032*/ 	.short	0x0058
        /*0034*/ 	.byte	0x00, 0xf0, 0x11, 0x00


	//----- nvinfo : EIATTR_KPARAM_INFO
	.align		4
.L_37:
        /*0038*/ 	.byte	0x04, 0x17
        /*003a*/ 	.short	(.L_39 - .L_38)
.L_38:
        /*003c*/ 	.word	0x00000000
        /*0040*/ 	.short	0x000a
        /*0042*/ 	.short	0x0054
        /*0044*/ 	.byte	0x00, 0xf0, 0x11, 0x00


	//----- nvinfo : EIATTR_KPARAM_INFO
	.align		4
.L_39:
        /*0048*/ 	.byte	0x04, 0x17
        /*004a*/ 	.short	(.L_41 - .L_40)
.L_40:
        /*004c*/ 	.word	0x00000000
        /*0050*/ 	.short	0x0009
        /*0052*/ 	.short	0x0050
        /*0054*/ 	.byte	0x00, 0xf0, 0x11, 0x00


	//----- nvinfo : EIATTR_KPARAM_INFO
	.align		4
.L_41:
        /*0058*/ 	.byte	0x04, 0x17
        /*005a*/ 	.short	(.L_43 - .L_42)
.L_42:
        /*005c*/ 	.word	0x00000000
        /*0060*/ 	.short	0x0008
        /*0062*/ 	.short	0x0048
        /*0064*/ 	.byte	0x00, 0xf5, 0x21, 0x00


	//----- nvinfo : EIATTR_KPARAM_INFO
	.align		4
.L_43:
        /*0068*/ 	.byte	0x04, 0x17
        /*006a*/ 	.short	(.L_45 - .L_44)
.L_44:
        /*006c*/ 	.word	0x00000000
        /*0070*/ 	.short	0x0007
        /*0072*/ 	.short	0x0040
        /*0074*/ 	.byte	0x00, 0xf0, 0x11, 0x00


	//----- nvinfo : EIATTR_KPARAM_INFO
	.align		4
.L_45:
        /*0078*/ 	.byte	0x04, 0x17
        /*007a*/ 	.short	(.L_47 - .L_46)
.L_46:
        /*007c*/ 	.word	0x00000000
        /*0080*/ 	.short	0x0006
        /*0082*/ 	.short	0x0038
        /*0084*/ 	.byte	0x00, 0xf5, 0x21, 0x00


	//----- nvinfo : EIATTR_KPARAM_INFO
	.align		4
.L_47:
        /*0088*/ 	.byte	0x04, 0x17
        /*008a*/ 	.short	(.L_49 - .L_48)
.L_48:
        /*008c*/ 	.word	0x00000000
        /*0090*/ 	.short	0x0005
        /*0092*/ 	.short	0x0030
        /*0094*/ 	.byte	0x00, 0xf0, 0x11, 0x00


	//----- nvinfo : EIATTR_KPARAM_INFO
	.align		4
.L_49:
        /*0098*/ 	.byte	0x04, 0x17
        /*009a*/ 	.short	(.L_51 - .L_50)
.L_50:
        /*009c*/ 	.word	0x00000000
        /*00a0*/ 	.short	0x0004
        /*00a2*/ 	.short	0x0028
        /*00a4*/ 	.byte	0x00, 0xf5, 0x21, 0x00


	//----- nvinfo : EIATTR_KPARAM_INFO
	.align		4
.L_51:
        /*00a8*/ 	.byte	0x04, 0x17
        /*00aa*/ 	.short	(.L_53 - .L_52)
.L_52:
        /*00ac*/ 	.word	0x00000000
        /*00b0*/ 	.short	0x0003
        /*00b2*/ 	.short	0x0014
        /*00b4*/ 	.byte	0x00, 0xf0, 0x41, 0x00


	//----- nvinfo : EIATTR_KPARAM_INFO
	.align		4
.L_53:
        /*00b8*/ 	.byte	0x04, 0x17
        /*00ba*/ 	.short	(.L_55 - .L_54)
.L_54:
        /*00bc*/ 	.word	0x00000000
        /*00c0*/ 	.short	0x0002
        /*00c2*/ 	.short	0x0010
        /*00c4*/ 	.byte	0x00, 0xf0, 0x11, 0x00


	//----- nvinfo : EIATTR_KPARAM_INFO
	.align		4
.L_55:
        /*00c8*/ 	.byte	0x04, 0x17
        /*00ca*/ 	.short	(.L_57 - .L_56)
.L_56:
        /*00cc*/ 	.word	0x00000000
        /*00d0*/ 	.short	0x0001
        /*00d2*/ 	.short	0x0008
        /*00d4*/ 	.byte	0x00, 0xf0, 0x21, 0x00


	//----- nvinfo : EIATTR_KPARAM_INFO
	.align		4
.L_57:
        /*00d8*/ 	.byte	0x04, 0x17
        /*00da*/ 	.short	(.L_59 - .L_58)
.L_58:
        /*00dc*/ 	.word	0x00000000
        /*00e0*/ 	.short	0x0000
        /*00e2*/ 	.short	0x0000
        /*00e4*/ 	.byte	0x00, 0xf5, 0x21, 0x00


	//----- nvinfo : EIATTR_SPARSE_MMA_MASK
	.align		4
.L_59:
        /*00e8*/ 	.byte	0x03, 0x50
        /*00ea*/ 	.short	0x0000


	//----- nvinfo : EIATTR_MAXREG_COUNT
	.align		4
        /*00ec*/ 	.byte	0x03, 0x1b
        /*00ee*/ 	.short	0x00ff


	//----- nvinfo : EIATTR_MERCURY_ISA_VERSION
	.align		4
        /*00f0*/ 	.byte	0x03, 0x5f
        /*00f2*/ 	.short	0x0101


	//----- nvinfo : EIATTR_VRC_CTA_INIT_COUNT
	.align		4
        /*00f4*/ 	.byte	0x02, 0x4a
	.zero		1
	.zero		1


	//----- nvinfo : EIATTR_EXIT_INSTR_OFFSETS
	.align		4
        /*00f8*/ 	.byte	0x04, 0x1c
        /*00fa*/ 	.short	(.L_61 - .L_60)


	//   ....[0]....
.L_60:
        /*00fc*/ 	.word	0x000000d0


	//   ....[1]....
        /*0100*/ 	.word	0x00000390


	//   ....[2]....
        /*0104*/ 	.word	0x000003e0


	//   ....[3]....
        /*0108*/ 	.word	0x00000490


	//   ....[4]....
        /*010c*/ 	.word	0x00000570


	//   ....[5]....
        /*0110*/ 	.word	0x000005a0


	//----- nvinfo : EIATTR_CBANK_PARAM_SIZE
	.align		4
.L_61:
        /*0114*/ 	.byte	0x03, 0x19
        /*0116*/ 	.short	0x0061


	//----- nvinfo : EIATTR_PARAM_CBANK
	.align		4
        /*0118*/ 	.byte	0x04, 0x0a
        /*011a*/ 	.short	(.L_63 - .L_62)
	.align		4
.L_62:
        /*011c*/ 	.word	index@(.nv.constant0._Z24nppiRemap_nearest_kernelIddEvPKT_8NppiSizei8NppiRectPKT0_iS7_iPS0_iiiib)
        /*0120*/ 	.short	0x0380
        /*0122*/ 	.short	0x0061


	//----- nvinfo : EIATTR_SW_WAR
	.align		4
.L_63:
        /*0124*/ 	.byte	0x04, 0x36
        /*0126*/ 	.short	(.L_65 - .L_64)
.L_64:
        /*0128*/ 	.word	0x00000008
.L_65:


//--------------------- .nv.info._Z24nppiRemap_nearest_kernelIffEvPKT_8NppiSizei8NppiRectPKT0_iS7_iPS0_iiiib --------------------------
	.section	.nv.info._Z24nppiRemap_nearest_kernelIffEvPKT_8NppiSizei8NppiRectPKT0_iS7_iPS0_iiiib,"",@"SHT_CUDA_INFO"
	.sectionflags	@""
	.align	4


	//----- nvinfo : EIATTR_CUDA_API_VERSION
	.align		4
        /*0000*/ 	.byte	0x04, 0x37
        /*0002*/ 	.short	(.L_67 - .L_66)
.L_66:
        /*0004*/ 	.word	0x00000082


	//----- nvinfo : EIATTR_KPARAM_INFO
	.align		4
.L_67:
        /*0008*/ 	.byte	0x04, 0x17
        /*000a*/ 	.short	(.L_69 - .L_68)
.L_68:
        /*000c*/ 	.word	0x00000000
        /*0010*/ 	.short	0x000d
        /*0012*/ 	.short	0x0060
        /*0014*/ 	.byte	0x00, 0xf0, 0x05, 0x00


	//----- nvinfo : EIATTR_KPARAM_INFO
	.align		4
.L_69:
        /*0018*/ 	.byte	0x04, 0x17
        /*001a*/ 	.short	(.L_71 - .L_70)
.L_70:
        /*001c*/ 	.word	0x00000000
        /*0020*/ 	.short	0x000c
        /*0022*/ 	.short	0x005c
        /*0024*/ 	.byte	0x00, 0xf0, 0x11, 0x00


	//----- nvinfo : EIATTR_KPARAM_INFO
	.align		4
.L_71:
        /*0028*/ 	.byte	0x04, 0x17
        /*002a*/ 	.short	(.L_73 - .L_72)
.L_72:
        /*002c*/ 	.word	0x00000000
        /*0030*/ 	.short	0x000b
        /*0032*/ 	.short	0x0058
        /*0034*/ 	.byte	0x00, 0xf0, 0x11, 0x00


	//----- nvinfo : EIATTR_KPARAM_INFO
	.align		4
.L_73:
        /*0038*/ 	.byte	0x04, 0x17
        /*003a*/ 	.short	(.L_75 - .L_74)
.L_74:
        /*003c*/ 	.word	0x00000000
        /*0040*/ 	.short	0x000a
        /*0042*/ 	.short	0x0054
        /*0044*/ 	.byte	0x00, 0xf0, 0x11, 0x00


	//----- nvinfo : EIATTR_KPARAM_INFO
	.align		4
.L_75:
        /*0048*/ 	.byte	0x04, 0x17
        /*004a*/ 	.short	(.L_77 - .L_76)
.L_76:
        /*004c*/ 	.word	0x00000000
        /*0050*/ 	.short	0x0009
        /*0052*/ 	.short	0x0050
        /*0054*/ 	.byte	0x00, 0xf0, 0x11, 0x00


	//----- nvinfo : EIATTR_KPARAM_INFO
	.align		4
.L_77:
        /*0058*/ 	.byte	0x04, 0x17
        /*005a*/ 	.short	(.L_79 - .L_78)
.L_78:
        /*005c*/ 	.word	0x00000000
        /*0060*/ 	.short	0x0008
        /*0062*/ 	.short	0x0048
        /*0064*/ 	.byte	0x00, 0xf5, 0x21, 0x00


	//----- nvinfo : EIATTR_KPARAM_INFO
	.align		4
.L_79:
        /*0068*/ 	.byte	0x04, 0x17
        /*006a*/ 	.short	(.L_81 - .L_80)
.L_80:
        /*006c*/ 	.word	0x00000000
        /*0070*/ 	.short	0x0007
        /*0072*/ 	.short	0x0040
        /*0074*/ 	.byte	0x00, 0xf0, 0x11, 0x00


	//----- nvinfo : EIATTR_KPARAM_INFO
	.align		4
.L_81:
        /*0078*/ 	.byte	0x04, 0x17
        /*007a*/ 	.short	(.L_83 - .L_82)
.L_82:
        /*007c*/ 	.word	0x00000000
        /*0080*/ 	.short	0x0006
        /*0082*/ 	.short	0x0038
        /*0084*/ 	.byte	0x00, 0xf5, 0x21, 0x00


	//----- nvinfo : EIATTR_KPARAM_INFO
	.align		4
.L_83:
        /*0088*/ 	.byte	0x04, 0x17
        /*008a*/ 	.short	(.L_85 - .L_84)
.L_84:
        /*008c*/ 	.word	0x00000000
        /*0090*/ 	.short	0x0005
        /*0092*/ 	.short	0x0030
        /*0094*/ 	.byte	0x00, 0xf0, 0x11, 0x00


	//----- nvinfo : EIATTR_KPARAM_INFO
	.align		4
.L_85:
        /*0098*/ 	.byte	0x04, 0x17
        /*009a*/ 	.short	(.L_87 - .L_86)
.L_86:
        /*009c*/ 	.word	0x00000000
        /*00a0*/ 	.short	0x0004
        /*00a2*/ 	.short	0x0028
        /*00a4*/ 	.byte	0x00, 0xf5, 0x21, 0x00


	//----- nvinfo : EIATTR_KPARAM_INFO
	.align		4
.L_87:
        /*00a8*/ 	.byte	0x04, 0x17
        /*00aa*/ 	.short	(.L_89 - .L_88)
.L_88:
        /*00ac*/ 	.word	0x00000000
        /*00b0*/ 	.short	0x0003
        /*00b2*/ 	.short	0x0014
        /*00b4*/ 	.byte	0x00, 0xf0, 0x41, 0x00


	//----- nvinfo : EIATTR_KPARAM_INFO
	.align		4
.L_89:
        /*00b8*/ 	.byte	0x04, 0x17
        /*00ba*/ 	.short	(.L_91 - .L_90)
.L_90:
        /*00bc*/ 	.word	0x00000000
        /*00c0*/ 	.short	0x0002
        /*00c2*/ 	.short	0x0010
        /*00c4*/ 	.byte	0x00, 0xf0, 0x11, 0x00


	//----- nvinfo : EIATTR_KPARAM_INFO
	.align		4
.L_91:
        /*00c8*/ 	.byte	0x04, 0x17
        /*00ca*/ 	.short	(.L_93 - .L_92)
.L_92:
        /*00cc*/ 	.word	0x00000000
        /*00d0*/ 	.short	0x0001
        /*00d2*/ 	.short	0x0008
        /*00d4*/ 	.byte	0x00, 0xf0, 0x21, 0x00


	//----- nvinfo : EIATTR_KPARAM_INFO
	.align		4
.L_93:
        /*00d8*/ 	.byte	0x04, 0x17
        /*00da*/ 	.short	(.L_95 - .L_94)
.L_94:
        /*00dc*/ 	.word	0x00000000
        /*00e0*/ 	.short	0x0000
        /*00e2*/ 	.short	0x0000
        /*00e4*/ 	.byte	0x00, 0xf5, 0x21, 0x00


	//----- nvinfo : EIATTR_SPARSE_MMA_MASK
	.align		4
.L_95:
        /*00e8*/ 	.byte	0x03, 0x50
        /*00ea*/ 	.short	0x0000


	//----- nvinfo : EIATTR_MAXREG_COUNT
	.align		4
        /*00ec*/ 	.byte	0x03, 0x1b
        /*00ee*/ 	.short	0x00ff


	//----- nvinfo : EIATTR_MERCURY_ISA_VERSION
	.align		4
        /*00f0*/ 	.byte	0x03, 0x5f
        /*00f2*/ 	.short	0x0101


	//----- nvinfo : EIATTR_VRC_CTA_INIT_COUNT
	.align		4
        /*00f4*/ 	.byte	0x02, 0x4a
	.zero		1
	.zero		1


	//----- nvinfo : EIATTR_EXIT_INSTR_OFFSETS
	.align		4
        /*00f8*/ 	.byte	0x04, 0x1c
        /*00fa*/ 	.short	(.L_97 - .L_96)


	//   ....[0]....
.L_96:
        /*00fc*/ 	.word	0x000000d0


	//   ....[1]....
        /*0100*/ 	.word	0x000003b0


	//   ....[2]....
        /*0104*/ 	.word	0x00000400


	//   ....[3]....
        /*0108*/ 	.word	0x000004b0


	//   ....[4]....
        /*010c*/ 	.word	0x00000590


	//   ....[5]....
        /*0110*/ 	.word	0x000005c0


	//----- nvinfo : EIATTR_CBANK_PARAM_SIZE
	.align		4
.L_97:
        /*0114*/ 	.byte	0x03, 0x19
        /*0116*/ 	.short	0x0061


	//----- nvinfo : EIATTR_PARAM_CBANK
	.align		4
        /*0118*/ 	.byte	0x04, 0x0a
        /*011a*/ 	.short	(.L_99 - .L_98)
	.align		4
.L_98:
        /*011c*/ 	.word	index@(.nv.constant0._Z24nppiRemap_nearest_kernelIffEvPKT_8NppiSizei8NppiRectPKT0_iS7_iPS0_iiiib)
        /*0120*/ 	.short	0x0380
        /*0122*/ 	.short	0x0061


	//----- nvinfo : EIATTR_SW_WAR
	.align		4
.L_99:
        /*0124*/ 	.byte	0x04, 0x36
        /*0126*/ 	.short	(.L_101 - .L_100)
.L_100:
        /*0128*/ 	.word	0x00000008
.L_101:


//--------------------- .nv.info._Z24nppiRemap_nearest_kernelIsfEvPKT_8NppiSizei8NppiRectPKT0_iS7_iPS0_iiiib --------------------------
	.section	.nv.info._Z24nppiRemap_nearest_kernelIsfEvPKT_8NppiSizei8NppiRectPKT0_iS7_iPS0_iiiib,"",@"SHT_CUDA_INFO"
	.sectionflags	@""
	.align	4


	//----- nvinfo : EIATTR_CUDA_API_VERSION
	.align		4
        /*0000*/ 	.byte	0x04, 0x37
        /*0002*/ 	.short	(.L_103 - .L_102)
.L_102:
        /*0004*/ 	.word	0x00000082


	//----- nvinfo : EIATTR_KPARAM_INFO
	.align		4
.L_103:
        /*0008*/ 	.byte	0x04, 0x17
        /*000a*/ 	.short	(.L_105 - .L_104)
.L_104:
        /*000c*/ 	.word	0x00000000
        /*0010*/ 	.short	0x000d
        /*0012*/ 	.short	0x0060
        /*0014*/ 	.byte	0x00, 0xf0, 0x05, 0x00


	//----- nvinfo : EIATTR_KPARAM_INFO
	.align		4
.L_105:
        /*0018*/ 	.byte	0x04, 0x17
        /*001a*/ 	.short	(.L_107 - .L_106)
.L_106:
        /*001c*/ 	.word	0x00000000
        /*0020*/ 	.short	0x000c
        /*0022*/ 	.short	0x005c
        /*0024*/ 	.byte	0x00, 0xf0, 0x11, 0x00


	//----- nvinfo : EIATTR_KPARAM_INFO
	.align		4
.L_107:
        /*0028*/ 	.byte	0x04, 0x17
        /*002a*/ 	.short	(.L_109 - .L_108)
.L_108:
        /*002c*/ 	.word	0x00000000
        /*0030*/ 	.short	0x000b
        /*0032*/ 	.short	0x0058
        /*0034*/ 	.byte	0x00, 0xf0, 0x11, 0x00


	//----- nvinfo : EIATTR_KPARAM_INFO
	.align		4
.L_109:
        /*0038*/ 	.byte	0x04, 0x17
        /*003a*/ 	.short	(.L_111 - .L_110)
.L_110:
        /*003c*/ 	.word	0x00000000
        /*0040*/ 	.short	0x000a
        /*0042*/ 	.short	0x0054
        /*0044*/ 	.byte	0x00, 0xf0, 0x11, 0x00


	//----- nvinfo : EIATTR_KPARAM_INFO
	.align		4
.L_111:
        /*0048*/ 	.byte	0x04, 0x17
        /*004a*/ 	.short	(.L_113 - .L_112)
.L_112:
        /*004c*/ 	.word	0x00000000
        /*0050*/ 	.short	0x0009
        /*0052*/ 	.short	0x0050
        /*0054*/ 	.byte	0x00, 0xf0, 0x11, 0x00


	//----- nvinfo : EIATTR_KPARAM_INFO
	.align		4
.L_113:
        /*0058*/ 	.byte	0x04, 0x17
        /*005a*/ 	.short	(.L_115 - .L_114)
.L_114:
        /*005c*/ 	.word	0x00000000
        /*0060*/ 	.short	0x0008
        /*0062*/ 	.short	0x0048
        /*0064*/ 	.byte	0x00, 0xf5, 0x21, 0x00


	//----- nvinfo : EIATTR_KPARAM_INFO
	.align		4
.L_115:
        /*0068*/ 	.byte	0x04, 0x17
        /*006a*/ 	.short	(.L_117 - .L_116)
.L_116:
        /*006c*/ 	.word	0x00000000
        /*0070*/ 	.short	0x0007
        /*0072*/ 	.short	0x0040
        /*0074*/ 	.byte	0x00, 0xf0, 0x11, 0x00


	//----- nvinfo : EIATTR_KPARAM_INFO
	.align		4
.L_117:
        /*0078*/ 	.byte	0x04, 0x17
        /*007a*/ 	.short	(.L_119 - .L_118)
.L_118:
        /*007c*/ 	.word	0x00000000
        /*0080*/ 	.short	0x0006
        /*0082*/ 	.short	0x0038
        /*0084*/ 	.byte	0x00, 0xf5, 0x21, 0x00


	//----- nvinfo : EIATTR_KPARAM_INFO
	.align		4
.L_119:
        /*0088*/ 	.byte	0x04, 0x17
        /*008a*/ 	.short	(.L_121 - .L_120)
.L_120:
        /*008c*/ 	.word	0x00000000
        /*0090*/ 	.short	0x0005
        /*0092*/ 	.short	0x0030
        /*0094*/ 	.byte	0x00, 0xf0, 0x11, 0x00


	//----- nvinfo : EIATTR_KPARAM_INFO
	.align		4
.L_121:
        /*0098*/ 	.byte	0x04, 0x17
        /*009a*/ 	.short	(.L_123 - .L_122)
.L_122:
        /*009c*/ 	.word	0x00000000
        /*00a0*/ 	.short	0x0004
        /*00a2*/ 	.short	0x0028
        /*00a4*/ 	.byte	0x00, 0xf5, 0x21, 0x00


	//----- nvinfo : EIATTR_KPARAM_INFO
	.align		4
.L_123:
        /*00a8*/ 	.byte	0x04, 0x17
        /*00aa*/ 	.short	(.L_125 - .L_124)
.L_124:
        /*00ac*/ 	.word	0x00000000
        /*00b0*/ 	.short	0x0003
        /*00b2*/ 	.short	0x0014
        /*00b4*/ 	.byte	0x00, 0xf0, 0x41, 0x00


	//----- nvinfo : EIATTR_KPARAM_INFO
	.align		4
.L_125:
        /*00b8*/ 	.byte	0x04, 0x17
        /*00ba*/ 	.short	(.L_127 - .L_126)
.L_126:
        /*00bc*/ 	.word	0x00000000
        /*00c0*/ 	.short	0x0002
        /*00c2*/ 	.short	0x0010
        /*00c4*/ 	.byte	0x00, 0xf0, 0x11, 0x00


	//----- nvinfo : EIATTR_KPARAM_INFO
	.align		4
.L_127:
        /*00c8*/ 	.byte	0x04, 0x17
        /*00ca*/ 	.short	(.L_129 - .L_128)
.L_128:
        /*00cc*/ 	.word	0x00000000
        /*00d0*/ 	.short	0x0001
        /*00d2*/ 	.short	0x0008
        /*00d4*/ 	.byte	0x00, 0xf0, 0x21, 0x00


	//----- nvinfo : EIATTR_KPARAM_INFO
	.align		4
.L_129:
        /*00d8*/ 	.byte	0x04, 0x17
        /*00da*/ 	.short	(.L_131 - .L_130)
.L_130:
        /*00dc*/ 	.word	0x00000000
        /*00e0*/ 	.short	0x0000
        /*00e2*/ 	.short	0x0000
        /*00e4*/ 	.byte	0x00, 0xf5, 0x21, 0x00


	//----- nvinfo : EIATTR_SPARSE_MMA_MASK
	.align		4
.L_131:
        /*00e8*/ 	.byte	0x03, 0x50
        /*00ea*/ 	.short	0x0000


	//----- nvinfo : EIATTR_MAXREG_COUNT
	.align		4
        /*00ec*/ 	.byte	0x03, 0x1b
        /*00ee*/ 	.short	0x00ff


	//----- nvinfo : EIATTR_MERCURY_ISA_VERSION
	.align		4
        /*00f0*/ 	.byte	0x03, 0x5f
        /*00f2*/ 	.short	0x0101


	//----- nvinfo : EIATTR_VRC_CTA_INIT_COUNT
	.align		4
        /*00f4*/ 	.byte	0x02, 0x4a
	.zero		1
	.zero		1


	//----- nvinfo : EIATTR_EXIT_INSTR_OFFSETS
	.align		4
        /*00f8*/ 	.byte	0x04, 0x1c
        /*00fa*/ 	.short	(.L_133 - .L_132)


	//   ....[0]....
.L_132:
        /*00fc*/ 	.word	0x000000d0


	//   ....[1]....
        /*0100*/ 	.word	0x000003b0


	//   ....[2]....
        /*0104*/ 	.word	0x00000400


	//   ....[3]....
        /*0108*/ 	.word	0x000004b0


	//   ....[4]....
        /*010c*/ 	.word	0x00000590


	//   ....[5]....
        /*0110*/ 	.word	0x000005c0


	//----- nvinfo : EIATTR_CBANK_PARAM_SIZE
	.align		4
.L_133:
        /*0114*/ 	.byte	0x03, 0x19
        /*0116*/ 	.short	0x0061


	//----- nvinfo : EIATTR_PARAM_CBANK
	.align		4
        /*0118*/ 	.byte	0x04, 0x0a
        /*011a*/ 	.short	(.L_135 - .L_134)
	.align		4
.L_134:
        /*011c*/ 	.word	index@(.nv.constant0._Z24nppiRemap_nearest_kernelIsfEvPKT_8NppiSizei8NppiRectPKT0_iS7_iPS0_iiiib)
        /*0120*/ 	.short	0x0380
        /*0122*/ 	.short	0x0061


	//----- nvinfo : EIATTR_SW_WAR
	.align		4
.L_135:
        /*0124*/ 	.byte	0x04, 0x36
        /*0126*/ 	.short	(.L_137 - .L_136)
.L_136:
        /*0128*/ 	.word	0x00000008
.L_137:


//--------------------- .nv.info._Z24nppiRemap_nearest_kernelItfEvPKT_8NppiSizei8NppiRectPKT0_iS7_iPS0_iiiib --------------------------
	.section	.nv.info._Z24nppiRemap_nearest_kernelItfEvPKT_8NppiSizei8NppiRectPKT0_iS7_iPS0_iiiib,"",@"SHT_CUDA_INFO"
	.sectionflags	@""
	.align	4


	//----- nvinfo : EIATTR_CUDA_API_VERSION
	.align		4
        /*0000*/ 	.byte	0x04, 0x37
        /*0002*/ 	.short	(.L_139 - .L_138)
.L_138:
        /*0004*/ 	.word	0x00000082


	//----- nvinfo : EIATTR_KPARAM_INFO
	.align		4
.L_139:
        /*0008*/ 	.byte	0x04, 0x17
        /*000a*/ 	.short	(.L_141 - .L_140)
.L_140:
        /*000c*/ 	.word	0x00000000
        /*0010*/ 	.short	0x000d
        /*0012*/ 	.short	0x0060
        /*0014*/ 	.byte	0x00, 0xf0, 0x05, 0x00


	//----- nvinfo : EIATTR_KPARAM_INFO
	.align		4
.L_141:
        /*0018*/ 	.byte	0x04, 0x17
        /*001a*/ 	.short	(.L_143 - .L_142)
.L_142:
        /*001c*/ 	.word	0x00000000
        /*0020*/ 	.short	0x000c
        /*0022*/ 	.short	0x005c
        /*0024*/ 	.byte	0x00, 0xf0, 0x11, 0x00


	//----- nvinfo : EIATTR_KPARAM_INFO
	.align		4
.L_143:
        /*0028*/ 	.byte	0x04, 0x17
        /*002a*/ 	.short	(.L_145 - .L_144)
.L_144:
        /*002c*/ 	.word	0x00000000
        /*0030*/ 	.short	0x000b
        /*0032*/ 	.short	0x0058
        /*0034*/ 	.byte	0x00, 0xf0, 0x11, 0x00


	//----- nvinfo : EIATTR_KPARAM_INFO
	.align		4
.L_145:
        /*0038*/ 	.byte	0x04, 0x17
        /*003a*/ 	.short	(.L_147 - .L_146)
.L_146:
        /*003c*/ 	.word	0x00000000
        /*0040*/ 	.short	0x000a
        /*0042*/ 	.short	0x0054
        /*0044*/ 	.byte	0x00, 0xf0, 0x11, 0x00


	//----- nvinfo : EIATTR_KPARAM_INFO
	.align		4
.L_147:
        /*0048*/ 	.byte	0x04, 0x17
        /*004a*/ 	.short	(.L_149 - .L_148)
.L_148:
        /*004c*/ 	.word	0x00000000
        /*0050*/ 	.short	0x0009
        /*0052*/ 	.short	0x0050
        /*0054*/ 	.byte	0x00, 0xf0, 0x11, 0x00


	//----- nvinfo : EIATTR_KPARAM_INFO
	.align		4
.L_149:
        /*0058*/ 	.byte	0x04, 0x17
        /*005a*/ 	.short	(.L_151 - .L_150)
.L_150:
        /*005c*/ 	.word	0x00000000
        /*0060*/ 	.short	0x0008
        /*0062*/ 	.short	0x0048
        /*0064*/ 	.byte	0x00, 0xf5, 0x21, 0x00


	//----- nvinfo : EIATTR_KPARAM_INFO
	.align		4
.L_151:
        /*0068*/ 	.byte	0x04, 0x17
        /*006a*/ 	.short	(.L_153 - .L_152)
.L_152:
        /*006c*/ 	.word	0x00000000
        /*0070*/ 	.short	0x0007
        /*0072*/ 	.short	0x0040
        /*0074*/ 	.byte	0x00, 0xf0, 0x11, 0x00


	//----- nvinfo : EIATTR_KPARAM_INFO
	.align		4
.L_153:
        /*0078*/ 	.byte	0x04, 0x17
        /*007a*/ 	.short	(.L_155 - .L_154)
.L_154:
        /*007c*/ 	.word	0x00000000
        /*0080*/ 	.short	0x0006
        /*0082*/ 	.short	0x0038
        /*0084*/ 	.byte	0x00, 0xf5, 0x21, 0x00


	//----- nvinfo : EIATTR_KPARAM_INFO
	.align		4
.L_155:
        /*0088*/ 	.byte	0x04, 0x17
        /*008a*/ 	.short	(.L_157 - .L_156)
.L_156:
        /*008c*/ 	.word	0x00000000
        /*0090*/ 	.short	0x0005
        /*0092*/ 	.short	0x0030
        /*0094*/ 	.byte	0x00, 0xf0, 0x11, 0x00


	//----- nvinfo : EIATTR_KPARAM_INFO
	.align		4
.L_157:
        /*0098*/ 	.byte	0x04, 0x17
        /*009a*/ 	.short	(.L_159 - .L_158)
.L_158:
        /*009c*/ 	.word	0x00000000
        /*00a0*/ 	.short	0x0004
        /*00a2*/ 	.short	0x0028
        /*00a4*/ 	.byte	0x00, 0xf5, 0x21, 0x00


	//----- nvinfo : EIATTR_KPARAM_INFO
	.align		4
.L_159:
        /*00a8*/ 	.byte	0x04, 0x17
        /*00aa*/ 	.short	(.L_161 - .L_160)
.L_160:
        /*00ac*/ 	.word	0x00000000
        /*00b0*/ 	.short	0x0003
        /*00b2*/ 	.short	0x0014
        /*00b4*/ 	.byte	0x00, 0xf0, 0x41, 0x00


	//----- nvinfo : EIATTR_KPARAM_INFO
	.align		4
.L_161:
        /*00b8*/ 	.byte	0x04, 0x17
        /*00ba*/ 	.short	(.L_163 - .L_162)
.L_162:
        /*00bc*/ 	.word	0x00000000
        /*00c0*/ 	.short	0x0002
        /*00c2*/ 	.short	0x0010
        /*00c4*/ 	.byte	0x00, 0xf0, 0x11, 0x00


	//----- nvinfo : EIATTR_KPARAM_INFO
	.align		4
.L_163:
        /*00c8*/ 	.byte	0x04, 0x17
        /*00ca*/ 	.short	(.L_165 - .L_164)
.L_164:
        /*00cc*/ 	.word	0x00000000
        /*00d0*/ 	.short	0x0001
        /*00d2*/ 	.short	0x0008
        /*00d4*/ 	.byte	0x00, 0xf0, 0x21, 0x00


	//----- nvinfo : EIATTR_KPARAM_INFO
	.align		4
.L_165:
        /*00d8*/ 	.byte	0x04, 0x17
        /*00da*/ 	.short	(.L_167 - .L_166)
.L_166:
        /*00dc*/ 	.word	0x00000000
        /*00e0*/ 	.short	0x0000
        /*00e2*/ 	.short	0x0000
        /*00e4*/ 	.byte	0x00, 0xf5, 0x21, 0x00


	//----- nvinfo : EIATTR_SPARSE_MMA_MASK
	.align		4
.L_167:
        /*00e8*/ 	.byte	0x03, 0x50
        /*00ea*/ 	.short	0x0000


	//----- nvinfo : EIATTR_MAXREG_COUNT
	.align		4
        /*00ec*/ 	.byte	0x03, 0x1b
        /*00ee*/ 	.short	0x00ff


	//----- nvinfo : EIATTR_MERCURY_ISA_VERSION
	.align		4
        /*00f0*/ 	.byte	0x03, 0x5f
        /*00f2*/ 	.short	0x0101


	//----- nvinfo : EIATTR_VRC_CTA_INIT_COUNT
	.align		4
        /*00f4*/ 	.byte	0x02, 0x4a
	.zero		1
	.zero		1


	//----- nvinfo : EIATTR_EXIT_INSTR_OFFSETS
	.align		4
        /*00f8*/ 	.byte	0x04, 0x1c
        /*00fa*/ 	.short	(.L_169 - .L_168)


	//   ....[0]....
.L_168:
        /*00fc*/ 	.word	0x000000d0


	//   ....[1]....
        /*0100*/ 	.word	0x000003b0


	//   ....[2]....
        /*0104*/ 	.word	0x00000400


	//   ....[3]....
        /*0108*/ 	.word	0x000004b0


	//   ....[4]....
        /*010c*/ 	.word	0x00000590


	//   ....[5]....
        /*0110*/ 	.word	0x000005c0


	//----- nvinfo : EIATTR_CBANK_PARAM_SIZE
	.align		4
.L_169:
        /*0114*/ 	.byte	0x03, 0x19
        /*0116*/ 	.short	0x0061


	//----- nvinfo : EIATTR_PARAM_CBANK
	.align		4
        /*0118*/ 	.byte	0x04, 0x0a
        /*011a*/ 	.short	(.L_171 - .L_170)
	.align		4
.L_170:
        /*011c*/ 	.word	index@(.nv.constant0._Z24nppiRemap_nearest_kernelItfEvPKT_8NppiSizei8NppiRectPKT0_iS7_iPS0_iiiib)
        /*0120*/ 	.short	0x0380
        /*0122*/ 	.short	0x0061


	//----- nvinfo : EIATTR_SW_WAR
	.align		4
.L_171:
        /*0124*/ 	.byte	0x04, 0x36
        /*0126*/ 	.short	(.L_173 - .L_172)
.L_172:
        /*0128*/ 	.word	0x00000008
.L_173:


//--------------------- .nv.info._Z24nppiRemap_nearest_kernelIhfEvPKT_8NppiSizei8NppiRectPKT0_iS7_iPS0_iiiib --------------------------
	.section	.nv.info._Z24nppiRemap_nearest_kernelIhfEvPKT_8NppiSizei8NppiRectPKT0_iS7_iPS0_iiiib,"",@"SHT_CUDA_INFO"
	.sectionflags	@""
	.align	4


	//----- nvinfo : EIATTR_CUDA_API_VERSION
	.align		4
        /*0000*/ 	.byte	0x04, 0x37
        /*0002*/ 	.short	(.L_175 - .L_174)
.L_174:
        /*0004*/ 	.word	0x00000082


	//----- nvinfo : EIATTR_KPARAM_INFO
	.align		4
.L_175:
        /*0008*/ 	.byte	0x04, 0x17
        /*000a*/ 	.short	(.L_177 - .L_176)
.L_176:
        /*000c*/ 	.word	0x00000000
        /*0010*/ 	.short	0x000d
        /*0012*/ 	.short	0x0060
        /*0014*/ 	.byte	0x00, 0xf0, 0x05, 0x00


	//----- nvinfo : EIATTR_KPARAM_INFO
	.align		4
.L_177:
        /*0018*/ 	.byte	0x04, 0x17
        /*001a*/ 	.short	(.L_179 - .L_178)
.L_178:
        /*001c*/ 	.word	0x00000000
        /*0020*/ 	.short	0x000c
        /*0022*/ 	.short	0x005c
        /*0024*/ 	.byte	0x00, 0xf0, 0x11, 0x00


	//----- nvinfo : EIATTR_KPARAM_INFO
	.align		4
.L_179:
        /*0028*/ 	.byte	0x04, 0x17
        /*002a*/ 	.short	(.L_181 - .L_180)
.L_180:
        /*002c*/ 	.word	0x00000000
        /*0030*/ 	.short	0x000b
        /*0032*/ 	.short	0x0058
        /*0034*/ 	.byte	0x00, 0xf0, 0x11, 0x00


	//----- nvinfo : EIATTR_KPARAM_INFO
	.align		4
.L_181:
        /*0038*/ 	.byte	0x04, 0x17
        /*003a*/ 	.short	(.L_183 - .L_182)
.L_182:
        /*003c*/ 	.word	0x00000000
        /*0040*/ 	.short	0x000a
        /*0042*/ 	.short	0x0054
        /*0044*/ 	.byte	0x00, 0xf0, 0x11, 0x00


	//----- nvinfo : EIATTR_KPARAM_INFO
	.align		4
.L_183:
        /*0048*/ 	.byte	0x04, 0x17
        /*004a*/ 	.short	(.L_185 - .L_184)
.L_184:
        /*004c*/ 	.word	0x00000000
        /*0050*/ 	.short	0x0009
        /*0052*/ 	.short	0x0050
        /*0054*/ 	.byte	0x00, 0xf0, 0x11, 0x00


	//----- nvinfo : EIATTR_KPARAM_INFO
	.align		4
.L_185:
        /*0058*/ 	.byte	0x04, 0x17
        /*005a*/ 	.short	(.L_187 - .L_186)
.L_186:
        /*005c*/ 	.word	0x00000000
        /*0060*/ 	.short	0x0008
        /*0062*/ 	.short	0x0048
        /*0064*/ 	.byte	0x00, 0xf5, 0x21, 0x00


	//----- nvinfo : EIATTR_KPARAM_INFO
	.align		4
.L_187:
        /*0068*/ 	.byte	0x04, 0x17
        /*006a*/ 	.short	(.L_189 - .L_188)
.L_188:
        /*006c*/ 	.word	0x00000000
        /*0070*/ 	.short	0x0007
        /*0072*/ 	.short	0x0040
        /*0074*/ 	.byte	0x00, 0xf0, 0x11, 0x00


	//----- nvinfo : EIATTR_KPARAM_INFO
	.align		4
.L_189:
        /*0078*/ 	.byte	0x04, 0x17
        /*007a*/ 	.short	(.L_191 - .L_190)
.L_190:
        /*007c*/ 	.word	0x00000000
        /*0080*/ 	.short	0x0006
        /*0082*/ 	.short	0x0038
        /*0084*/ 	.byte	0x00, 0xf5, 0x21, 0x00


	//----- nvinfo : EIATTR_KPARAM_INFO
	.align		4
.L_191:
        /*0088*/ 	.byte	0x04, 0x17
        /*008a*/ 	.short	(.L_193 - .L_192)
.L_192:
        /*008c*/ 	.word	0x00000000
        /*0090*/ 	.short	0x0005
        /*0092*/ 	.short	0x0030
        /*0094*/ 	.byte	0x00, 0xf0, 0x11, 0x00


	//----- nvinfo : EIATTR_KPARAM_INFO
	.align		4
.L_193:
        /*0098*/ 	.byte	0x04, 0x17
        /*009a*/ 	.short	(.L_195 - .L_194)
.L_194:
        /*009c*/ 	.word	0x00000000
        /*00a0*/ 	.short	0x0004
        /*00a2*/ 	.short	0x0028
        /*00a4*/ 	.byte	0x00, 0xf5, 0x21, 0x00


	//----- nvinfo : EIATTR_KPARAM_INFO
	.align		4
.L_195:
        /*00a8*/ 	.byte	0x04, 0x17
        /*00aa*/ 	.short	(.L_197 - .L_196)
.L_196:
        /*00ac*/ 	.word	0x00000000
        /*00b0*/ 	.short	0x0003
        /*00b2*/ 	.short	0x0014
        /*00b4*/ 	.byte	0x00, 0xf0, 0x41, 0x00


	//----- nvinfo : EIATTR_KPARAM_INFO
	.align		4
.L_197:
        /*00b8*/ 	.byte	0x04, 0x17
        /*00ba*/ 	.short	(.L_199 - .L_198)
.L_198:
        /*00bc*/ 	.word	0x00000000
        /*00c0*/ 	.short	0x0002
        /*00c2*/ 	.short	0x0010
        /*00c4*/ 	.byte	0x00, 0xf0, 0x11, 0x00


	//----- nvinfo : EIATTR_KPARAM_INFO
	.align		4
.L_199:
        /*00c8*/ 	.byte	0x04, 0x17
        /*00ca*/ 	.short	(.L_201 - .L_200)
.L_200:
        /*00cc*/ 	.word	0x00000000
        /*00d0*/ 	.short	0x0001
        /*00d2*/ 	.short	0x0008
        /*00d4*/ 	.byte	0x00, 0xf0, 0x21, 0x00


	//----- nvinfo : EIATTR_KPARAM_INFO
	.align		4
.L_201:
        /*00d8*/ 	.byte	0x04, 0x17
        /*00da*/ 	.short	(.L_203 - .L_202)
.L_202:
        /*00dc*/ 	.word	0x00000000
        /*00e0*/ 	.short	0x0000
        /*00e2*/ 	.short	0x0000
        /*00e4*/ 	.byte	0x00, 0xf5, 0x21, 0x00


	//----- nvinfo : EIATTR_SPARSE_MMA_MASK
	.align		4
.L_203:
        /*00e8*/ 	.byte	0x03, 0x50
        /*00ea*/ 	.short	0x0000


	//----- nvinfo : EIATTR_MAXREG_COUNT
	.align		4
        /*00ec*/ 	.byte	0x03, 0x1b
        /*00ee*/ 	.short	0x00ff


	//----- nvinfo : EIATTR_MERCURY_ISA_VERSION
	.align		4
        /*00f0*/ 	.byte	0x03, 0x5f
        /*00f2*/ 	.short	0x0101


	//----- nvinfo : EIATTR_VRC_CTA_INIT_COUNT
	.align		4
        /*00f4*/ 	.byte	0x02, 0x4a
	.zero		1
	.zero		1


	//----- nvinfo : EIATTR_EXIT_INSTR_OFFSETS
	.align		4
        /*00f8*/ 	.byte	0x04, 0x1c
        /*00fa*/ 	.short	(.L_205 - .L_204)


	//   ....[0]....
.L_204:
        /*00fc*/ 	.word	0x000000d0


	//   ....[1]....
        /*0100*/ 	.word	0x000003b0


	//   ....[2]....
        /*0104*/ 	.word	0x00000420


	//   ....[3]....
        /*0108*/ 	.word	0x000004f0


	//   ....[4]....
        /*010c*/ 	.word	0x000005f0


	//   ....[5]....
        /*0110*/ 	.word	0x00000620


	//----- nvinfo : EIATTR_CBANK_PARAM_SIZE
	.align		4
.L_205:
        /*0114*/ 	.byte	0x03, 0x19
        /*0116*/ 	.short	0x0061


	//----- nvinfo : EIATTR_PARAM_CBANK
	.align		4
        /*0118*/ 	.byte	0x04, 0x0a
        /*011a*/ 	.short	(.L_207 - .L_206)
	.align		4
.L_206:
        /*011c*/ 	.word	index@(.nv.constant0._Z24nppiRemap_nearest_kernelIhfEvPKT_8NppiSizei8NppiRectPKT0_iS7_iPS0_iiiib)
        /*0120*/ 	.short	0x0380
        /*0122*/ 	.short	0x0061


	//----- nvinfo : EIATTR_SW_WAR
	.align		4
.L_207:
        /*0124*/ 	.byte	0x04, 0x36
        /*0126*/ 	.short	(.L_209 - .L_208)
.L_208:
        /*0128*/ 	.word	0x00000008
.L_209:


//--------------------- .nv.callgraph             --------------------------
	.section	.nv.callgraph,"",@"SHT_CUDA_CALLGRAPH"
	.align	4
	.sectionentsize	8
	.align		4
        /*0000*/ 	.word	0x00000000
	.align		4
        /*0004*/ 	.word	0xffffffff
	.align		4
        /*0008*/ 	.word	0x00000000
	.align		4
        /*000c*/ 	.word	0xfffffffe
	.align		4
        /*0010*/ 	.word	0x00000000
	.align		4
        /*0014*/ 	.word	0xfffffffd
	.align		4
        /*0018*/ 	.word	0x00000000
	.align		4
        /*001c*/ 	.word	0xfffffffc


//--------------------- .text._Z24nppiRemap_nearest_kernelIddEvPKT_8NppiSizei8NppiRectPKT0_iS7_iPS0_iiiib --------------------------
	.section	.text._Z24nppiRemap_nearest_kernelIddEvPKT_8NppiSizei8NppiRectPKT0_iS7_iPS0_iiiib,"ax",@progbits
	.align	128
        .global         _Z24nppiRemap_nearest_kernelIddEvPKT_8NppiSizei8NppiRectPKT0_iS7_iPS0_iiiib
        .type           _Z24nppiRemap_nearest_kernelIddEvPKT_8NppiSizei8NppiRectPKT0_iS7_iPS0_iiiib,@function
        .size           _Z24nppiRemap_nearest_kernelIddEvPKT_8NppiSizei8NppiRectPKT0_iS7_iPS0_iiiib,(.L_x_15 - _Z24nppiRemap_nearest_kernelIddEvPKT_8NppiSizei8NppiRectPKT0_iS7_iPS0_iiiib)
        .other          _Z24nppiRemap_nearest_kernelIddEvPKT_8NppiSizei8NppiRectPKT0_iS7_iPS0_iiiib,@"STO_CUDA_ENTRY STV_DEFAULT"
_Z24nppiRemap_nearest_kernelIddEvPKT_8NppiSizei8NppiRectPKT0_iS7_iPS0_iiiib:
.text._Z24nppiRemap_nearest_kernelIddEvPKT_8NppiSizei8NppiRectPKT0_iS7_iPS0_iiiib:
[----:B------:R-:W-:Y:S01]  /*0000*/  LDC R1, c[0x0][0x37c] ;  /* 0x0000df00ff017b82 */ /* 0x000fe20000000800 */
[----:B------:R-:W0:Y:S07]  /*0010*/  S2R R5, SR_TID.Y ;  /* 0x0000000000057919 */ /* 0x000e2e0000002200 */
[----:B------:R-:W1:Y:S01]  /*0020*/  LDC R0, c[0x0][0x360] ;  /* 0x0000d800ff007b82 */ /* 0x000e620000000800 */
[----:B------:R-:W2:Y:S01]  /*0030*/  LDCU UR6, c[0x0][0x3d8] ;  /* 0x00007b00ff0677ac */ /* 0x000ea20008000800 */
[----:B------:R-:W1:Y:S01]  /*0040*/  S2R R3, SR_TID.X ;  /* 0x0000000000037919 */ /* 0x000e620000002100 */
[----:B------:R-:W3:Y:S05]  /*0050*/  LDCU UR7, c[0x0][0x3d4] ;  /* 0x00007a80ff0777ac */ /* 0x000eea0008000800 */
[----:B------:R-:W0:Y:S08]  /*0060*/  S2UR UR5, SR_CTAID.Y ;  /* 0x00000000000579c3 */ /* 0x000e300000002600 */
[----:B------:R-:W0:Y:S08]  /*0070*/  LDC R6, c[0x0][0x364] ;  /* 0x0000d900ff067b82 */ /* 0x000e300000000800 */
[----:B------:R-:W1:Y:S01]  /*0080*/  S2UR UR4, SR_CTAID.X ;  /* 0x00000000000479c3 */ /* 0x000e620000002500 */
[----:B0-----:R-:W-:-:S05]  /*0090*/  IMAD R6, R6, UR5, R5 ;  /* 0x0000000506067c24 */ /* 0x001fca000f8e0205 */
[----:B--2---:R-:W-:Y:S01]  /*00a0*/  ISETP.GE.AND P0, PT, R6, UR6, PT ;  /* 0x0000000606007c0c */ /* 0x004fe2000bf06270 */
[----:B-1----:R-:W-:-:S05]  /*00b0*/  IMAD R0, R0, UR4, R3 ;  /* 0x0000000400007c24 */ /* 0x002fca000f8e0203 */
[----:B---3--:R-:W-:-:S13]  /*00c0*/  ISETP.GE.OR P0, PT, R0, UR7, P0 ;  /* 0x0000000700007c0c */ /* 0x008fda0008706670 */
[----:B------:R-:W-:Y:S05]  /*00d0*/  @P0 EXIT ;  /* 0x000000000000094d */ /* 0x000fea0003800000 */
[----:B------:R-:W0:Y:S01]  /*00e0*/  LDCU UR5, c[0x0][0x3c0] ;  /* 0x00007800ff0577ac */ /* 0x000e220008000800 */
[----:B------:R-:W1:Y:S01]  /*00f0*/  LDC.64 R4, c[0x0][0x398] ;  /* 0x0000e600ff047b82 */ /* 0x000e620000000a00 */
[----:B------:R-:W2:Y:S01]  /*0100*/  LDCU.64 UR10, c[0x0][0x3b8] ;  /* 0x00007700ff0a77ac */ /* 0x000ea20008000a00 */
[----:B------:R-:W3:Y:S06]  /*0110*/  LDCU UR4, c[0x0][0x3b0] ;  /* 0x00007600ff0477ac */ /* 0x000eec0008000800 */
[----:B------:R-:W4:Y:S01]  /*0120*/  LDC R14, c[0x0][0x3dc] ;  /* 0x0000f700ff0e7b82 */ /* 0x000f220000000800 */
[----:B------:R-:W5:Y:S01]  /*0130*/  LDCU.64 UR6, c[0x0][0x358] ;  /* 0x00006b00ff0677ac */ /* 0x000f620008000a00 */
[----:B------:R-:W5:Y:S01]  /*0140*/  LDCU.64 UR8, c[0x0][0x3a8] ;  /* 0x00007500ff0877ac */ /* 0x000f620008000a00 */
[----:B0-----:R-:W-:Y:S01]  /*0150*/  IMAD R2, R6, UR5, RZ ;  /* 0x0000000506027c24 */ /* 0x001fe2000f8e02ff */
[----:B------:R-:W0:Y:S04]  /*0160*/  LDCU UR5, c[0x0][0x3d0] ;  /* 0x00007a00ff0577ac */ /* 0x000e280008000800 */
[----:B--2---:R-:W-:-:S04]  /*0170*/  IADD3 R10, P0, PT, R2, UR10, RZ ;  /* 0x0000000a020a7c10 */ /* 0x004fc8000ff1e0ff */
[----:B------:R-:W-:Y:S01]  /*0180*/  LEA.HI.X.SX32 R11, R2, UR11, 0x1, P0 ;  /* 0x0000000b020b7c11 */ /* 0x000fe200080f0eff */
[----:B---3--:R-:W-:Y:S01]  /*0190*/  IMAD R2, R6, UR4, RZ ;  /* 0x0000000406027c24 */ /* 0x008fe2000f8e02ff */
[----:B------:R-:W1:Y:S01]  /*01a0*/  LDCU UR4, c[0x0][0x3a0] ;  /* 0x00007400ff0477ac */ /* 0x000e620008000800 */
[----:B------:R-:W-:Y:S01]  /*01b0*/  IMAD.WIDE R10, R0, 0x8, R10 ;  /* 0x00000008000a7825 */ /* 0x000fe200078e020a */
[----:B------:R-:W2:Y:S02]  /*01c0*/  LDCU.64 UR10, c[0x0][0x3c8] ;  /* 0x00007900ff0a77ac */ /* 0x000ea40008000a00 */
[----:B-----5:R-:W-:-:S03]  /*01d0*/  IADD3 R8, P0, PT, R2, UR8, RZ ;  /* 0x0000000802087c10 */ /* 0x020fc6000ff1e0ff */
[----:B------:R-:W3:Y:S01]  /*01e0*/  LDG.E.64 R10, desc[UR6][R10.64] ;  /* 0x000000060a0a7981 */ /* 0x000ee2000c1e1b00 */
[----:B------:R-:W-:Y:S01]  /*01f0*/  LEA.HI.X.SX32 R9, R2, UR9, 0x1, P0 ;  /* 0x0000000902097c11 */ /* 0x000fe200080f0eff */
[----:B------:R-:W5:Y:S01]  /*0200*/  LDCU.64 UR8, c[0x0][0x380] ;  /* 0x00007000ff0877ac */ /* 0x000f620008000a00 */
[----:B------:R-:W0:Y:S01]  /*0210*/  LDC.64 R2, c[0x0][0x390] ;  /* 0x0000e400ff027b82 */ /* 0x000e220000000a00 */
[----:B------:R-:W-:-:S06]  /*0220*/  IMAD.WIDE R8, R0, 0x8, R8 ;  /* 0x0000000800087825 */ /* 0x000fcc00078e0208 */
[----:B------:R-:W2:Y:S01]  /*0230*/  LDG.E.64 R8, desc[UR6][R8.64] ;  /* 0x0000000608087981 */ /* 0x000ea2000c1e1b00 */
[----:B-1----:R-:W-:Y:S01]  /*0240*/  VIADD R7, R4, UR4 ;  /* 0x0000000404077c36 */ /* 0x002fe20008000000 */
[----:B----4-:R-:W-:Y:S01]  /*0250*/  ISETP.NE.AND P0, PT, R14, 0x4, PT ;  /* 0x000000040e00780c */ /* 0x010fe20003f05270 */
[----:B0-----:R-:W-:Y:S01]  /*0260*/  IMAD.IADD R5, R5, 0x1, R3 ;  /* 0x0000000105057824 */ /* 0x001fe200078e0203 */
[----:B---3--:R-:W-:-:S10]  /*0270*/  DADD R12, R10, 0.5 ;  /* 0x3fe000000a0c7429 */ /* 0x008fd40000000000 */
[----:B------:R-:W0:Y:S01]  /*0280*/  F2I.F64.TRUNC R12, R12 ;  /* 0x0000000c000c7311 */ /* 0x000e22000030d100 */
[----:B--2---:R-:W-:Y:S01]  /*0290*/  DADD R10, R8, 0.5 ;  /* 0x3fe00000080a7429 */ /* 0x004fe20000000000 */
[----:B------:R-:W-:-:S09]  /*02a0*/  IMAD R8, R6, UR5, RZ ;  /* 0x0000000506087c24 */ /* 0x000fd2000f8e02ff */
[----:B------:R-:W1:Y:S01]  /*02b0*/  F2I.F64.TRUNC R10, R10 ;  /* 0x0000000a000a7311 */ /* 0x000e62000030d100 */
[----:B0-----:R-:W-:-:S04]  /*02c0*/  VIADDMNMX R7, R7, 0xffffffff, R12, PT ;  /* 0xffffffff07077846 */ /* 0x001fc8000380010c */
[----:B------:R-:W-:Y:S02]  /*02d0*/  VIMNMX R7, PT, PT, R7, R4, !PT ;  /* 0x0000000407077248 */ /* 0x000fe40007fe0100 */
[----:B------:R-:W-:-:S03]  /*02e0*/  IADD3 R4, P2, PT, R8, UR10, RZ ;  /* 0x0000000a08047c10 */ /* 0x000fc6000ff5e0ff */
[----:B------:R-:W-:Y:S01]  /*02f0*/  IMAD R7, R7, R2, RZ ;  /* 0x0000000207077224 */ /* 0x000fe200078e02ff */
[----:B-1----:R-:W-:-:S04]  /*0300*/  VIADDMNMX R2, R5, 0xffffffff, R10, PT ;  /* 0xffffffff05027846 */ /* 0x002fc8000380010a */
[C---:B-----5:R-:W-:Y:S02]  /*0310*/  IADD3 R6, P1, PT, R7.reuse, UR8, RZ ;  /* 0x0000000807067c10 */ /* 0x060fe4000ff3e0ff */
[----:B------:R-:W-:Y:S02]  /*0320*/  LEA.HI.X.SX32 R5, R8, UR11, 0x1, P2 ;  /* 0x0000000b08057c11 */ /* 0x000fe400090f0eff */
[----:B------:R-:W-:Y:S02]  /*0330*/  LEA.HI.X.SX32 R7, R7, UR9, 0x1, P1 ;  /* 0x0000000907077c11 */ /* 0x000fe400088f0eff */
[----:B------:R-:W-:Y:S01]  /*0340*/  VIMNMX R3, PT, PT, R2, R3, !PT ;  /* 0x0000000302037248 */ /* 0x000fe20007fe0100 */
[----:B------:R-:W-:Y:S06]  /*0350*/  @!P0 BRA `(.L_x_0) ;  /* 0x0000000000508947 */ /* 0x000fec0003800000 */
[----:B------:R-:W-:-:S13]  /*0360*/  ISETP.NE.AND P0, PT, R14, 0x3, PT ;  /* 0x000000030e00780c */ /* 0x000fda0003f05270 */
[----:B------:R-:W-:Y:S05]  /*0370*/  @!P0 BRA `(.L_x_1) ;  /* 0x00000000001c8947 */ /* 0x000fea0003800000 */
[----:B------:R-:W-:-:S13]  /*0380*/  ISETP.NE.AND P0, PT, R14, 0x1, PT ;  /* 0x000000010e00780c */ /* 0x000fda0003f05270 */
[----:B------:R-:W-:Y:S05]  /*0390*/  @P0 EXIT ;  /* 0x000000000000094d */ /* 0x000fea0003800000 */
[----:B------:R-:W-:-:S06]  /*03a0*/  IMAD.WIDE R6, R3, 0x8, R6 ;  /* 0x0000000803067825 */ /* 0x000fcc00078e0206 */
[----:B------:R-:W2:Y:S01]  /*03b0*/  LDG.E.64 R6, desc[UR6][R6.64] ;  /* 0x0000000606067981 */ /* 0x000ea2000c1e1b00 */
[----:B------:R-:W-:-:S05]  /*03c0*/  IMAD.WIDE R4, R0, 0x8, R4 ;  /* 0x0000000800047825 */ /* 0x000fca00078e0204 */
[----:B--2---:R-:W-:Y:S01]  /*03d0*/  STG.E.64 desc[UR6][R4.64], R6 ;  /* 0x0000000604007986 */ /* 0x004fe2000c101b06 */
[----:B------:R-:W-:Y:S05]  /*03e0*/  EXIT ;  /* 0x000000000000794d */ /* 0x000fea0003800000 */
.L_x_1:
[----:B------:R-:W-:-:S04]  /*03f0*/  IMAD R3, R3, 0x3, RZ ;  /* 0x0000000303037824 */ /* 0x000fc800078e02ff */
[----:B------:R-:W-:-:S05]  /*0400*/  IMAD.WIDE R6, R3, 0x8, R6 ;  /* 0x0000000803067825 */ /* 0x000fca00078e0206 */
[----:B------:R-:W2:Y:S01]  /*0410*/  LDG.E.64 R2, desc[UR6][R6.64] ;  /* 0x0000000606027981 */ /* 0x000ea2000c1e1b00 */
[----:B------:R-:W-:-:S04]  /*0420*/  IMAD R9, R0, 0x3, RZ ;  /* 0x0000000300097824 */ /* 0x000fc800078e02ff */
[----:B------:R-:W-:-:S05]  /*0430*/  IMAD.WIDE R4, R9, 0x8, R4 ;  /* 0x0000000809047825 */ /* 0x000fca00078e0204 */
[----:B--2---:R-:W-:Y:S04]  /*0440*/  STG.E.64 desc[UR6][R4.64], R2 ;  /* 0x0000000204007986 */ /* 0x004fe8000c101b06 */
[----:B------:R-:W2:Y:S04]  /*0450*/  LDG.E.64 R8, desc[UR6][R6.64+0x8] ;  /* 0x0000080606087981 */ /* 0x000ea8000c1e1b00 */
[----:B--2---:R-:W-:Y:S04]  /*0460*/  STG.E.64 desc[UR6][R4.64+0x8], R8 ;  /* 0x0000080804007986 */ /* 0x004fe8000c101b06 */
[----:B------:R-:W2:Y:S04]  /*0470*/  LDG.E.64 R10, desc[UR6][R6.64+0x10] ;  /* 0x00001006060a7981 */ /* 0x000ea8000c1e1b00 */
[----:B--2---:R-:W-:Y:S01]  /*0480*/  STG.E.64 desc[UR6][R4.64+0x10], R10 ;  /* 0x0000100a04007986 */ /* 0x004fe2000c101b06 */
[----:B------:R-:W-:Y:S05]  /*0490*/  EXIT ;  /* 0x000000000000794d */ /* 0x000fea0003800000 */
.L_x_0:
[----:B------:R-:W-:Y:S01]  /*04a0*/  SHF.L.U32 R3, R3, 0x2, RZ ;  /* 0x0000000203037819 */ /* 0x000fe200000006ff */
[----:B------:R-:W-:Y:S01]  /*04b0*/  IMAD.SHL.U32 R9, R0, 0x4, RZ ;  /* 0x0000000400097824 */ /* 0x000fe200078e00ff */
[----:B------:R-:W0:Y:S03]  /*04c0*/  LDCU.U8 UR4, c[0x0][0x3e0] ;  /* 0x00007c00ff0477ac */ /* 0x000e260008000000 */
[----:B------:R-:W-:-:S05]  /*04d0*/  IMAD.WIDE R6, R3, 0x8, R6 ;  /* 0x0000000803067825 */ /* 0x000fca00078e0206 */
[----:B------:R-:W2:Y:S01]  /*04e0*/  LDG.E.64 R2, desc[UR6][R6.64] ;  /* 0x0000000606027981 */ /* 0x000ea2000c1e1b00 */
[----:B------:R-:W-:-:S05]  /*04f0*/  IMAD.WIDE R4, R9, 0x8, R4 ;  /* 0x0000000809047825 */ /* 0x000fca00078e0204 */
[----:B--2---:R1:W-:Y:S04]  /*0500*/  STG.E.64 desc[UR6][R4.64], R2 ;  /* 0x0000000204007986 */ /* 0x0043e8000c101b06 */
[----:B------:R-:W2:Y:S01]  /*0510*/  LDG.E.64 R8, desc[UR6][R6.64+0x8] ;  /* 0x0000080606087981 */ /* 0x000ea2000c1e1b00 */
[----:B0-----:R-:W-:-:S06]  /*0520*/  UPRMT UR4, UR4, 0x8880, URZ ;  /* 0x0000888004047896 */ /* 0x001fcc00080000ff */
[----:B------:R-:W-:Y:S01]  /*0530*/  ISETP.NE.AND P0, PT, RZ, UR4, PT ;  /* 0x00000004ff007c0c */ /* 0x000fe2000bf05270 */
[----:B--2---:R1:W-:Y:S04]  /*0540*/  STG.E.64 desc[UR6][R4.64+0x8], R8 ;  /* 0x0000080804007986 */ /* 0x0043e8000c101b06 */
[----:B------:R-:W2:Y:S04]  /*0550*/  LDG.E.64 R10, desc[UR6][R6.64+0x10] ;  /* 0x00001006060a7981 */ /* 0x000ea8000c1e1b00 */
[----:B--2---:R1:W-:Y:S04]  /*0560*/  STG.E.64 desc[UR6][R4.64+0x10], R10 ;  /* 0x0000100a04007986 */ /* 0x0043e8000c101b06 */
[----:B------:R-:W-:Y:S05]  /*0570*/  @!P0 EXIT ;  /* 0x000000000000894d */ /* 0x000fea0003800000 */
[----:B------:R-:W2:Y:S04]  /*0580*/  LDG.E.64 R6, desc[UR6][R6.64+0x18] ;  /* 0x0000180606067981 */ /* 0x000ea8000c1e1b00 */
[----:B--2---:R-:W-:Y:S01]  /*0590*/  STG.E.64 desc[UR6][R4.64+0x18], R6 ;  /* 0x0000180604007986 */ /* 0x004fe2000c101b06 */
[----:B------:R-:W-:Y:S05]  /*05a0*/  EXIT ;  /* 0x000000000000794d */ /* 0x000fea0003800000 */
.L_x_2:
[----:B------:R-:W-:-:S00]  /*05b0*/  BRA `(.L_x_2) ;  /* 0xfffffffc00fc7947 */ /* 0x000fc0000383ffff */
[----:B------:R-:W-:-:S00]  /*05c0*/  NOP ;  /* 0x0000000000007918 */ /* 0x000fc00000000000 */
        /* <DEDUP_REMOVED lines=11> */
.L_x_15:


//--------------------- .text._Z24nppiRemap_nearest_kernelIffEvPKT_8NppiSizei8NppiRectPKT0_iS7_iPS0_iiiib --------------------------
	.section	.text._Z24nppiRemap_nearest_kernelIffEvPKT_8NppiSizei8NppiRectPKT0_iS7_iPS0_iiiib,"ax",@progbits
	.align	128
        .global         _Z24nppiRemap_nearest_kernelIffEvPKT_8NppiSizei8NppiRectPKT0_iS7_iPS0_iiiib
        .type           _Z24nppiRemap_nearest_kernelIffEvPKT_8NppiSizei8NppiRectPKT0_iS7_iPS0_iiiib,@function
        .size           _Z24nppiRemap_nearest_kernelIffEvPKT_8NppiSizei8NppiRectPKT0_iS7_iPS0_iiiib,(.L_x_16 - _Z24nppiRemap_nearest_kernelIffEvPKT_8NppiSizei8NppiRectPKT0_iS7_iPS0_iiiib)
        .other          _Z24nppiRemap_nearest_kernelIffEvPKT_8NppiSizei8NppiRectPKT0_iS7_iPS0_iiiib,@"STO_CUDA_ENTRY STV_DEFAULT"
_Z24nppiRemap_nearest_kernelIffEvPKT_8NppiSizei8NppiRectPKT0_iS7_iPS0_iiiib:
.text._Z24nppiRemap_nearest_kernelIffEvPKT_8NppiSizei8NppiRectPKT0_iS7_iPS0_iiiib:
        /* <DEDUP_REMOVED lines=17> */
[----:B------:R-:W3:Y:S01]  /*0110*/  LDCU UR4, c[0x0][0x3b0] ;  /* 0x00007600ff0477ac */ /* 0x000ee20008000800 */
[----:B------:R-:W4:Y:S01]  /*0120*/  LDCU.64 UR6, c[0x0][0x358] ;  /* 0x00006b00ff0677ac */ /* 0x000f220008000a00 */
        /* <DEDUP_REMOVED lines=10> */
[----:B----4-:R3:W4:Y:S01]  /*01d0*/  LDG.E R12, desc[UR6][R12.64] ;  /* 0x000000060c0c7981 */ /* 0x010722000c1e1900 */
[----:B------:R-:W-:Y:S01]  /*01e0*/  LEA.HI.X.SX32 R9, R2, UR9, 0x1, P0 ;  /* 0x0000000902097c11 */ /* 0x000fe200080f0eff */
[----:B------:R-:W5:Y:S02]  /*01f0*/  LDCU.64 UR8, c[0x0][0x380] ;  /* 0x00007000ff0877ac */ /* 0x000f640008000a00 */
[----:B------:R-:W-:Y:S01]  /*0200*/  IMAD.WIDE R8, R0, 0x4, R8 ;  /* 0x0000000400087825 */ /* 0x000fe200078e0208 */
[----:B---3--:R-:W3:Y:S05]  /*0210*/  LDC R13, c[0x0][0x3dc] ;  /* 0x0000f700ff0d7b82 */ /* 0x008eea0000000800 */
[----:B------:R-:W2:Y:S01]  /*0220*/  LDG.E R8, desc[UR6][R8.64] ;  /* 0x0000000608087981 */ /* 0x000ea2000c1e1900 */
[----:B-1----:R-:W-:Y:S01]  /*0230*/  VIADD R7, R4, UR4 ;  /* 0x0000000404077c36 */ /* 0x002fe20008000000 */
[----:B---3--:R-:W-:Y:S01]  /*0240*/  ISETP.NE.AND P0, PT, R13, 0x4, PT ;  /* 0x000000040d00780c */ /* 0x008fe20003f05270 */
[----:B----4-:R-:W1:Y:S08]  /*0250*/  F2F.F64.F32 R2, R12 ;  /* 0x0000000c00027310 */ /* 0x010e700000201800 */
[----:B--2---:R0:W2:Y:S01]  /*0260*/  F2F.F64.F32 R10, R8 ;  /* 0x00000008000a7310 */ /* 0x0040a20000201800 */
[----:B-1----:R-:W-:Y:S01]  /*0270*/  DADD R14, R2, 0.5 ;  /* 0x3fe00000020e7429 */ /* 0x002fe20000000000 */
[----:B------:R-:W1:Y:S01]  /*0280*/  LDC.64 R2, c[0x0][0x390] ;  /* 0x0000e400ff027b82 */ /* 0x000e620000000a00 */
[----:B0-----:R-:W-:-:S08]  /*0290*/  IMAD R8, R6, UR5, RZ ;  /* 0x0000000506087c24 */ /* 0x001fd0000f8e02ff */
[----:B------:R-:W0:Y:S01]  /*02a0*/  F2I.F64.TRUNC R14, R14 ;  /* 0x0000000e000e7311 */ /* 0x000e22000030d100 */
[----:B--2---:R-:W-:-:S10]  /*02b0*/  DADD R10, R10, 0.5 ;  /* 0x3fe000000a0a7429 */ /* 0x004fd40000000000 */
[----:B------:R-:W2:Y:S01]  /*02c0*/  F2I.F64.TRUNC R10, R10 ;  /* 0x0000000a000a7311 */ /* 0x000ea2000030d100 */
[----:B0-----:R-:W-:Y:S01]  /*02d0*/  VIADDMNMX R7, R7, 0xffffffff, R14, PT ;  /* 0xffffffff07077846 */ /* 0x001fe2000380010e */
[----:B-1----:R-:W-:-:S03]  /*02e0*/  IMAD.IADD R5, R5, 0x1, R3 ;  /* 0x0000000105057824 */ /* 0x002fc600078e0203 */
[----:B------:R-:W-:Y:S02]  /*02f0*/  VIMNMX R7, PT, PT, R7, R4, !PT ;  /* 0x0000000407077248 */ /* 0x000fe40007fe0100 */
[----:B------:R-:W-:-:S03]  /*0300*/  IADD3 R4, P2, PT, R8, UR10, RZ ;  /* 0x0000000a08047c10 */ /* 0x000fc6000ff5e0ff */
[----:B------:R-:W-:Y:S01]  /*0310*/  IMAD R7, R7, R2, RZ ;  /* 0x0000000207077224 */ /* 0x000fe200078e02ff */
[----:B--2---:R-:W-:-:S04]  /*0320*/  VIADDMNMX R2, R5, 0xffffffff, R10, PT ;  /* 0xffffffff05027846 */ /* 0x004fc8000380010a */
        /* <DEDUP_REMOVED lines=10> */
[----:B------:R-:W2:Y:S01]  /*03d0*/  LDG.E R7, desc[UR6][R6.64] ;  /* 0x0000000606077981 */ /* 0x000ea2000c1e1900 */
[----:B------:R-:W-:-:S05]  /*03e0*/  IMAD.WIDE R4, R0, 0x4, R4 ;  /* 0x0000000400047825 */ /* 0x000fca00078e0204 */
[----:B--2---:R-:W-:Y:S01]  /*03f0*/  STG.E desc[UR6][R4.64], R7 ;  /* 0x0000000704007986 */ /* 0x004fe2000c101906 */
[----:B------:R-:W-:Y:S05]  /*0400*/  EXIT ;  /* 0x000000000000794d */ /* 0x000fea0003800000 */
.L_x_4:
[----:B------:R-:W-:-:S04]  /*0410*/  IMAD R3, R3, 0x3, RZ ;  /* 0x0000000303037824 */ /* 0x000fc800078e02ff */
[----:B------:R-:W-:-:S05]  /*0420*/  IMAD.WIDE R6, R3, 0x4, R6 ;  /* 0x0000000403067825 */ /* 0x000fca00078e0206 */
[----:B------:R-:W2:Y:S01]  /*0430*/  LDG.E R9, desc[UR6][R6.64] ;  /* 0x0000000606097981 */ /* 0x000ea2000c1e1900 */
[----:B------:R-:W-:-:S04]  /*0440*/  IMAD R3, R0, 0x3, RZ ;  /* 0x0000000300037824 */ /* 0x000fc800078e02ff */
[----:B------:R-:W-:-:S05]  /*0450*/  IMAD.WIDE R4, R3, 0x4, R4 ;  /* 0x0000000403047825 */ /* 0x000fca00078e0204 */
[----:B--2---:R-:W-:Y:S04]  /*0460*/  STG.E desc[UR6][R4.64], R9 ;  /* 0x0000000904007986 */ /* 0x004fe8000c101906 */
[----:B------:R-:W2:Y:S04]  /*0470*/  LDG.E R3, desc[UR6][R6.64+0x4] ;  /* 0x0000040606037981 */ /* 0x000ea8000c1e1900 */
[----:B--2---:R-:W-:Y:S04]  /*0480*/  STG.E desc[UR6][R4.64+0x4], R3 ;  /* 0x0000040304007986 */ /* 0x004fe8000c101906 */
[----:B------:R-:W2:Y:S04]  /*0490*/  LDG.E R11, desc[UR6][R6.64+0x8] ;  /* 0x00000806060b7981 */ /* 0x000ea8000c1e1900 */
[----:B--2---:R-:W-:Y:S01]  /*04a0*/  STG.E desc[UR6][R4.64+0x8], R11 ;  /* 0x0000080b04007986 */ /* 0x004fe2000c101906 */
[----:B------:R-:W-:Y:S05]  /*04b0*/  EXIT ;  /* 0x000000000000794d */ /* 0x000fea0003800000 */
.L_x_3:
[----:B------:R-:W-:Y:S01]  /*04c0*/  SHF.L.U32 R3, R3, 0x2, RZ ;  /* 0x0000000203037819 */ /* 0x000fe200000006ff */
[----:B------:R-:W0:Y:S04]  /*04d0*/  LDCU.U8 UR4, c[0x0][0x3e0] ;  /* 0x00007c00ff0477ac */ /* 0x000e280008000000 */
[----:B------:R-:W-:-:S05]  /*04e0*/  IMAD.WIDE R6, R3, 0x4, R6 ;  /* 0x0000000403067825 */ /* 0x000fca00078e0206 */
[----:B------:R-:W2:Y:S01]  /*04f0*/  LDG.E R9, desc[UR6][R6.64] ;  /* 0x0000000606097981 */ /* 0x000ea2000c1e1900 */
[----:B------:R-:W-:-:S04]  /*0500*/  IMAD.SHL.U32 R3, R0, 0x4, RZ ;  /* 0x0000000400037824 */ /* 0x000fc800078e00ff */
[----:B------:R-:W-:-:S05]  /*0510*/  IMAD.WIDE R4, R3, 0x4, R4 ;  /* 0x0000000403047825 */ /* 0x000fca00078e0204 */
[----:B--2---:R1:W-:Y:S04]  /*0520*/  STG.E desc[UR6][R4.64], R9 ;  /* 0x0000000904007986 */ /* 0x0043e8000c101906 */
[----:B------:R-:W2:Y:S01]  /*0530*/  LDG.E R3, desc[UR6][R6.64+0x4] ;  /* 0x0000040606037981 */ /* 0x000ea2000c1e1900 */
[----:B0-----:R-:W-:-:S06]  /*0540*/  UPRMT UR4, UR4, 0x8880, URZ ;  /* 0x0000888004047896 */ /* 0x001fcc00080000ff */
[----:B------:R-:W-:Y:S01]  /*0550*/  ISETP.NE.AND P0, PT, RZ, UR4, PT ;  /* 0x00000004ff007c0c */ /* 0x000fe2000bf05270 */
[----:B--2---:R1:W-:Y:S04]  /*0560*/  STG.E desc[UR6][R4.64+0x4], R3 ;  /* 0x0000040304007986 */ /* 0x0043e8000c101906 */
[----:B------:R-:W2:Y:S04]  /*0570*/  LDG.E R11, desc[UR6][R6.64+0x8] ;  /* 0x00000806060b7981 */ /* 0x000ea8000c1e1900 */
[----:B--2---:R1:W-:Y:S04]  /*0580*/  STG.E desc[UR6][R4.64+0x8], R11 ;  /* 0x0000080b04007986 */ /* 0x0043e8000c101906 */
[----:B------:R-:W-:Y:S05]  /*0590*/  @!P0 EXIT ;  /* 0x000000000000894d */ /* 0x000fea0003800000 */
[----:B------:R-:W2:Y:S04]  /*05a0*/  LDG.E R7, desc[UR6][R6.64+0xc] ;  /* 0x00000c0606077981 */ /* 0x000ea8000c1e1900 */
[----:B--2---:R-:W-:Y:S01]  /*05b0*/  STG.E desc[UR6][R4.64+0xc], R7 ;  /* 0x00000c0704007986 */ /* 0x004fe2000c101906 */
[----:B------:R-:W-:Y:S05]  /*05c0*/  EXIT ;  /* 0x000000000000794d */ /* 0x000fea0003800000 */
.L_x_5:
        /* <DEDUP_REMOVED lines=11> */
.L_x_16:


//--------------------- .text._Z24nppiRemap_nearest_kernelIsfEvPKT_8NppiSizei8NppiRectPKT0_iS7_iPS0_iiiib --------------------------
	.section	.text._Z24nppiRemap_nearest_kernelIsfEvPKT_8NppiSizei8NppiRectPKT0_iS7_iPS0_iiiib,"ax",@progbits
	.align	128
        .global         _Z24nppiRemap_nearest_kernelIsfEvPKT_8NppiSizei8NppiRectPKT0_iS7_iPS0_iiiib
        .type           _Z24nppiRemap_nearest_kernelIsfEvPKT_8NppiSizei8NppiRectPKT0_iS7_iPS0_iiiib,@function
        .size           _Z24nppiRemap_nearest_kernelIsfEvPKT_8NppiSizei8NppiRectPKT0_iS7_iPS0_iiiib,(.L_x_17 - _Z24nppiRemap_nearest_kernelIsfEvPKT_8NppiSizei8NppiRectPKT0_iS7_iPS0_iiiib)
        .other          _Z24nppiRemap_nearest_kernelIsfEvPKT_8NppiSizei8NppiRectPKT0_iS7_iPS0_iiiib,@"STO_CUDA_ENTRY STV_DEFAULT"
_Z24nppiRemap_nearest_kernelIsfEvPKT_8NppiSizei8NppiRectPKT0_iS7_iPS0_iiiib:
.text._Z24nppiRemap_nearest_kernelIsfEvPKT_8NppiSizei8NppiRectPKT0_iS7_iPS0_iiiib:
        /* <DEDUP_REMOVED lines=61> */
[----:B------:R-:W2:Y:S01]  /*03d0*/  LDG.E.U16 R7, desc[UR6][R6.64] ;  /* 0x0000000606077981 */ /* 0x000ea2000c1e1500 */
[----:B------:R-:W-:-:S05]  /*03e0*/  IMAD.WIDE R4, R0, 0x2, R4 ;  /* 0x0000000200047825 */ /* 0x000fca00078e0204 */
[----:B--2---:R-:W-:Y:S01]  /*03f0*/  STG.E.U16 desc[UR6][R4.64], R7 ;  /* 0x0000000704007986 */ /* 0x004fe2000c101506 */
[----:B------:R-:W-:Y:S05]  /*0400*/  EXIT ;  /* 0x000000000000794d */ /* 0x000fea0003800000 */
.L_x_7:
[----:B------:R-:W-:-:S04]  /*0410*/  IMAD R3, R3, 0x3, RZ ;  /* 0x0000000303037824 */ /* 0x000fc800078e02ff */
[----:B------:R-:W-:-:S05]  /*0420*/  IMAD.WIDE R6, R3, 0x2, R6 ;  /* 0x0000000203067825 */ /* 0x000fca00078e0206 */
[----:B------:R-:W2:Y:S01]  /*0430*/  LDG.E.U16 R9, desc[UR6][R6.64] ;  /* 0x0000000606097981 */ /* 0x000ea2000c1e1500 */
[----:B------:R-:W-:-:S04]  /*0440*/  IMAD R3, R0, 0x3, RZ ;  /* 0x0000000300037824 */ /* 0x000fc800078e02ff */
[----:B------:R-:W-:-:S05]  /*0450*/  IMAD.WIDE R4, R3, 0x2, R4 ;  /* 0x0000000203047825 */ /* 0x000fca00078e0204 */
[----:B--2---:R-:W-:Y:S04]  /*0460*/  STG.E.U16 desc[UR6][R4.64], R9 ;  /* 0x0000000904007986 */ /* 0x004fe8000c101506 */
[----:B------:R-:W2:Y:S04]  /*0470*/  LDG.E.U16 R3, desc[UR6][R6.64+0x2] ;  /* 0x0000020606037981 */ /* 0x000ea8000c1e1500 */
[----:B--2---:R-:W-:Y:S04]  /*0480*/  STG.E.U16 desc[UR6][R4.64+0x2], R3 ;  /* 0x0000020304007986 */ /* 0x004fe8000c101506 */
[----:B------:R-:W2:Y:S04]  /*0490*/  LDG.E.U16 R11, desc[UR6][R6.64+0x4] ;  /* 0x00000406060b7981 */ /* 0x000ea8000c1e1500 */
[----:B--2---:R-:W-:Y:S01]  /*04a0*/  STG.E.U16 desc[UR6][R4.64+0x4], R11 ;  /* 0x0000040b04007986 */ /* 0x004fe2000c101506 */
[----:B------:R-:W-:Y:S05]  /*04b0*/  EXIT ;  /* 0x000000000000794d */ /* 0x000fea0003800000 */
.L_x_6:
[----:B------:R-:W-:Y:S01]  /*04c0*/  SHF.L.U32 R3, R3, 0x2, RZ ;  /* 0x0000000203037819 */ /* 0x000fe200000006ff */
[----:B------:R-:W0:Y:S04]  /*04d0*/  LDCU.U8 UR4, c[0x0][0x3e0] ;  /* 0x00007c00ff0477ac */ /* 0x000e280008000000 */
[----:B------:R-:W-:-:S05]  /*04e0*/  IMAD.WIDE R6, R3, 0x2, R6 ;  /* 0x0000000203067825 */ /* 0x000fca00078e0206 */
[----:B------:R-:W2:Y:S01]  /*04f0*/  LDG.E.U16 R9, desc[UR6][R6.64] ;  /* 0x0000000606097981 */ /* 0x000ea2000c1e1500 */
[----:B------:R-:W-:-:S04]  /*0500*/  IMAD.SHL.U32 R3, R0, 0x4, RZ ;  /* 0x0000000400037824 */ /* 0x000fc800078e00ff */
[----:B------:R-:W-:-:S05]  /*0510*/  IMAD.WIDE R4, R3, 0x2, R4 ;  /* 0x0000000203047825 */ /* 0x000fca00078e0204 */
[----:B--2---:R1:W-:Y:S04]  /*0520*/  STG.E.U16 desc[UR6][R4.64], R9 ;  /* 0x0000000904007986 */ /* 0x0043e8000c101506 */
[----:B------:R-:W2:Y:S01]  /*0530*/  LDG.E.U16 R3, desc[UR6][R6.64+0x2] ;  /* 0x0000020606037981 */ /* 0x000ea2000c1e1500 */
[----:B0-----:R-:W-:-:S06]  /*0540*/  UPRMT UR4, UR4, 0x8880, URZ ;  /* 0x0000888004047896 */ /* 0x001fcc00080000ff */
[----:B------:R-:W-:Y:S01]  /*0550*/  ISETP.NE.AND P0, PT, RZ, UR4, PT ;  /* 0x00000004ff007c0c */ /* 0x000fe2000bf05270 */
[----:B--2---:R1:W-:Y:S04]  /*0560*/  STG.E.U16 desc[UR6][R4.64+0x2], R3 ;  /* 0x0000020304007986 */ /* 0x0043e8000c101506 */
[----:B------:R-:W2:Y:S04]  /*0570*/  LDG.E.U16 R11, desc[UR6][R6.64+0x4] ;  /* 0x00000406060b7981 */ /* 0x000ea8000c1e1500 */
[----:B--2---:R1:W-:Y:S04]  /*0580*/  STG.E.U16 desc[UR6][R4.64+0x4], R11 ;  /* 0x0000040b04007986 */ /* 0x0043e8000c101506 */
[----:B------:R-:W-:Y:S05]  /*0590*/  @!P0 EXIT ;  /* 0x000000000000894d */ /* 0x000fea0003800000 */
[----:B------:R-:W2:Y:S04]  /*05a0*/  LDG.E.U16 R7, desc[UR6][R6.64+0x6] ;  /* 0x0000060606077981 */ /* 0x000ea8000c1e1500 */
[----:B--2---:R-:W-:Y:S01]  /*05b0*/  STG.E.U16 desc[UR6][R4.64+0x6], R7 ;  /* 0x0000060704007986 */ /* 0x004fe2000c101506 */
[----:B------:R-:W-:Y:S05]  /*05c0*/  EXIT ;  /* 0x000000000000794d */ /* 0x000fea0003800000 */
.L_x_8:
        /* <DEDUP_REMOVED lines=11> */
.L_x_17:


//--------------------- .text._Z24nppiRemap_nearest_kernelItfEvPKT_8NppiSizei8NppiRectPKT0_iS7_iPS0_iiiib --------------------------
	.section	.text._Z24nppiRemap_nearest_kernelItfEvPKT_8NppiSizei8NppiRectPKT0_iS7_iPS0_iiiib,"ax",@progbits
	.align	128
        .global         _Z24nppiRemap_nearest_kernelItfEvPKT_8NppiSizei8NppiRectPKT0_iS7_iPS0_iiiib
        .type           _Z24nppiRemap_nearest_kernelItfEvPKT_8NppiSizei8NppiRectPKT0_iS7_iPS0_iiiib,@function
        .size           _Z24nppiRemap_nearest_kernelItfEvPKT_8NppiSizei8NppiRectPKT0_iS7_iPS0_iiiib,(.L_x_18 - _Z24nppiRemap_nearest_kernelItfEvPKT_8NppiSizei8NppiRectPKT0_iS7_iPS0_iiiib)
        .other          _Z24nppiRemap_nearest_kernelItfEvPKT_8NppiSizei8NppiRectPKT0_iS7_iPS0_iiiib,@"STO_CUDA_ENTRY STV_DEFAULT"
_Z24nppiRemap_nearest_kernelItfEvPKT_8NppiSizei8NppiRectPKT0_iS7_iPS0_iiiib:
.text._Z24nppiRemap_nearest_kernelItfEvPKT_8NppiSizei8NppiRectPKT0_iS7_iPS0_iiiib:
        /* <DEDUP_REMOVED lines=65> */
.L_x_10:
        /* <DEDUP_REMOVED lines=11> */
.L_x_9:
        /* <DEDUP_REMOVED lines=17> */
.L_x_11:
        /* <DEDUP_REMOVED lines=11> */
.L_x_18:


//--------------------- .text._Z24nppiRemap_nearest_kernelIhfEvPKT_8NppiSizei8NppiRectPKT0_iS7_iPS0_iiiib --------------------------
	.section	.text._Z24nppiRemap_nearest_kernelIhfEvPKT_8NppiSizei8NppiRectPKT0_iS7_iPS0_iiiib,"ax",@progbits
	.align	128
        .global         _Z24nppiRemap_nearest_kernelIhfEvPKT_8NppiSizei8NppiRectPKT0_iS7_iPS0_iiiib
        .type           _Z24nppiRemap_nearest_kernelIhfEvPKT_8NppiSizei8NppiRectPKT0_iS7_iPS0_iiiib,@function
        .size           _Z24nppiRemap_nearest_kernelIhfEvPKT_8NppiSizei8NppiRectPKT0_iS7_iPS0_iiiib,(.L_x_19 - _Z24nppiRemap_nearest_kernelIhfEvPKT_8NppiSizei8NppiRectPKT0_iS7_iPS0_iiiib)
        .other          _Z24nppiRemap_nearest_kernelIhfEvPKT_8NppiSizei8NppiRectPKT0_iS7_iPS0_iiiib,@"STO_CUDA_ENTRY STV_DEFAULT"
_Z24nppiRemap_nearest_kernelIhfEvPKT_8NppiSizei8NppiRectPKT0_iS7_iPS0_iiiib:
.text._Z24nppiRemap_nearest_kernelIhfEvPKT_8NppiSizei8NppiRectPKT0_iS7_iPS0_iiiib:
        /* <DEDUP_REMOVED lines=23> */
[----:B--2---:R-:W-:Y:S01]  /*0170*/  IADD3 R12, P0, PT, R4, UR10, RZ ;  /* 0x0000000a040c7c10 */ /* 0x004fe2000ff1e0ff */
[----:B---3--:R-:W-:-:S03]  /*0180*/  IMAD R3, R2, UR4, RZ ;  /* 0x0000000402037c24 */ /* 0x008fc6000f8e02ff */
[----:B------:R-:W-:Y:S01]  /*0190*/  LEA.HI.X.SX32 R13, R4, UR11, 0x1, P0 ;  /* 0x0000000b040d7c11 */ /* 0x000fe200080f0eff */
[----:B------:R-:W1:Y:S02]  /*01a0*/  LDCU UR4, c[0x0][0x3a0] ;  /* 0x00007400ff0477ac */ /* 0x000e640008000800 */
[----:B------:R-:W-:Y:S01]  /*01b0*/  IMAD.WIDE R12, R0, 0x4, R12 ;  /* 0x00000004000c7825 */ /* 0x000fe200078e020c */
[----:B------:R-:W2:Y:S01]  /*01c0*/  LDCU.64 UR10, c[0x0][0x3c8] ;  /* 0x00007900ff0a77ac */ /* 0x000ea20008000a00 */
[----:B-----5:R-:W-:-:S04]  /*01d0*/  IADD3 R8, P0, PT, R3, UR8, RZ ;  /* 0x0000000803087c10 */ /* 0x020fc8000ff1e0ff */
[----:B------:R-:W3:Y:S01]  /*01e0*/  LDG.E R12, desc[UR6][R12.64] ;  /* 0x000000060c0c7981 */ /* 0x000ee2000c1e1900 */
[----:B------:R-:W-:Y:S01]  /*01f0*/  LEA.HI.X.SX32 R9, R3, UR9, 0x1, P0 ;  /* 0x0000000903097c11 */ /* 0x000fe200080f0eff */
[----:B------:R-:W5:Y:S02]  /*0200*/  LDCU.64 UR8, c[0x0][0x380] ;  /* 0x00007000ff0877ac */ /* 0x000f640008000a00 */
[----:B------:R-:W-:-:S06]  /*0210*/  IMAD.WIDE R8, R0, 0x4, R8 ;  /* 0x0000000400087825 */ /* 0x000fcc00078e0208 */
[----:B------:R-:W2:Y:S01]  /*0220*/  LDG.E R8, desc[UR6][R8.64] ;  /* 0x0000000608087981 */ /* 0x000ea2000c1e1900 */
[----:B-1----:R-:W-:Y:S01]  /*0230*/  VIADD R3, R6, UR4 ;  /* 0x0000000406037c36 */ /* 0x002fe20008000000 */
[----:B----4-:R-:W-:Y:S01]  /*0240*/  ISETP.NE.AND P0, PT, R16, 0x4, PT ;  /* 0x000000041000780c */ /* 0x010fe20003f05270 */
[----:B---3--:R-:W1:Y:S08]  /*0250*/  F2F.F64.F32 R4, R12 ;  /* 0x0000000c00047310 */ /* 0x008e700000201800 */
[----:B--2---:R-:W2:Y:S01]  /*0260*/  F2F.F64.F32 R10, R8 ;  /* 0x00000008000a7310 */ /* 0x004ea20000201800 */
[----:B-1----:R-:W-:Y:S01]  /*0270*/  DADD R14, R4, 0.5 ;  /* 0x3fe00000040e7429 */ /* 0x002fe20000000000 */
[----:B------:R-:W1:Y:S09]  /*0280*/  LDC.64 R4, c[0x0][0x390] ;  /* 0x0000e400ff047b82 */ /* 0x000e720000000a00 */
[----:B------:R-:W3:Y:S01]  /*0290*/  F2I.F64.TRUNC R14, R14 ;  /* 0x0000000e000e7311 */ /* 0x000ee2000030d100 */
[----:B--2---:R-:W-:-:S10]  /*02a0*/  DADD R10, R10, 0.5 ;  /* 0x3fe000000a0a7429 */ /* 0x004fd40000000000 */
[----:B------:R-:W2:Y:S01]  /*02b0*/  F2I.F64.TRUNC R10, R10 ;  /* 0x0000000a000a7311 */ /* 0x000ea2000030d100 */
[----:B---3--:R-:W-:-:S04]  /*02c0*/  VIADDMNMX R3, R3, 0xffffffff, R14, PT ;  /* 0xffffffff03037846 */ /* 0x008fc8000380010e */
[----:B------:R-:W-:Y:S01]  /*02d0*/  VIMNMX R3, PT, PT, R3, R6, !PT ;  /* 0x0000000603037248 */ /* 0x000fe20007fe0100 */
[----:B0-----:R-:W-:-:S04]  /*02e0*/  IMAD R6, R2, UR5, RZ ;  /* 0x0000000502067c24 */ /* 0x001fc8000f8e02ff */
[----:B-1----:R-:W-:Y:S01]  /*02f0*/  IMAD R3, R3, R4, RZ ;  /* 0x0000000403037224 */ /* 0x002fe200078e02ff */
[----:B------:R-:W-:Y:S01]  /*0300*/  IADD3 R9, P2, PT, R6, UR10, RZ ;  /* 0x0000000a06097c10 */ /* 0x000fe2000ff5e0ff */
[----:B------:R-:W-:-:S03]  /*0310*/  IMAD.IADD R7, R7, 0x1, R5 ;  /* 0x0000000107077824 */ /* 0x000fc600078e0205 */
[----:B-----5:R-:W-:Y:S02]  /*0320*/  IADD3 R4, P1, PT, R3, UR8, RZ ;  /* 0x0000000803047c10 */ /* 0x020fe4000ff3e0ff */
[----:B--2---:R-:W-:Y:S02]  /*0330*/  VIADDMNMX R2, R7, 0xffffffff, R10, PT ;  /* 0xffffffff07027846 */ /* 0x004fe4000380010a */
        /* <DEDUP_REMOVED lines=8> */
[----:B------:R-:W-:-:S04]  /*03c0*/  IADD3 R2, P0, PT, R5, R4, RZ ;  /* 0x0000000405027210 */ /* 0x000fc80007f1e0ff */
[----:B------:R-:W-:-:S06]  /*03d0*/  LEA.HI.X.SX32 R3, R5, R6, 0x1, P0 ;  /* 0x0000000605037211 */ /* 0x000fcc00000f0eff */
[----:B------:R-:W2:Y:S01]  /*03e0*/  LDG.E.U8 R3, desc[UR6][R2.64] ;  /* 0x0000000602037981 */ /* 0x000ea2000c1e1100 */
[----:B------:R-:W-:-:S04]  /*03f0*/  IADD3 R4, P0, PT, R0, R9, RZ ;  /* 0x0000000900047210 */ /* 0x000fc80007f1e0ff */
[----:B------:R-:W-:-:S05]  /*0400*/  LEA.HI.X.SX32 R5, R0, R11, 0x1, P0 ;  /* 0x0000000b00057211 */ /* 0x000fca00000f0eff */
[----:B--2---:R-:W-:Y:S01]  /*0410*/  STG.E.U8 desc[UR6][R4.64], R3 ;  /* 0x0000000304007986 */ /* 0x004fe2000c101106 */
[----:B------:R-:W-:Y:S05]  /*0420*/  EXIT ;  /* 0x000000000000794d */ /* 0x000fea0003800000 */
.L_x_13:
[----:B------:R-:W-:-:S05]  /*0430*/  IMAD R5, R5, 0x3, RZ ;  /* 0x0000000305057824 */ /* 0x000fca00078e02ff */
[----:B------:R-:W-:-:S04]  /*0440*/  IADD3 R2, P0, PT, R5, R4, RZ ;  /* 0x0000000405027210 */ /* 0x000fc80007f1e0ff */
[----:B------:R-:W-:-:S05]  /*0450*/  LEA.HI.X.SX32 R3, R5, R6, 0x1, P0 ;  /* 0x0000000605037211 */ /* 0x000fca00000f0eff */
[----:B------:R-:W2:Y:S01]  /*0460*/  LDG.E.U8 R7, desc[UR6][R2.64] ;  /* 0x0000000602077981 */ /* 0x000ea2000c1e1100 */
[----:B------:R-:W-:-:S05]  /*0470*/  IMAD R0, R0, 0x3, RZ ;  /* 0x0000000300007824 */ /* 0x000fca00078e02ff */
[----:B------:R-:W-:-:S04]  /*0480*/  IADD3 R4, P0, PT, R0, R9, RZ ;  /* 0x0000000900047210 */ /* 0x000fc80007f1e0ff */
[----:B------:R-:W-:-:S05]  /*0490*/  LEA.HI.X.SX32 R5, R0, R11, 0x1, P0 ;  /* 0x0000000b00057211 */ /* 0x000fca00000f0eff */
[----:B--2---:R-:W-:Y:S04]  /*04a0*/  STG.E.U8 desc[UR6][R4.64], R7 ;  /* 0x0000000704007986 */ /* 0x004fe8000c101106 */
[----:B------:R-:W2:Y:S04]  /*04b0*/  LDG.E.U8 R9, desc[UR6][R2.64+0x1] ;  /* 0x0000010602097981 */ /* 0x000ea8000c1e1100 */
[----:B--2---:R-:W-:Y:S04]  /*04c0*/  STG.E.U8 desc[UR6][R4.64+0x1], R9 ;  /* 0x0000010904007986 */ /* 0x004fe8000c101106 */
[----:B------:R-:W2:Y:S04]  /*04d0*/  LDG.E.U8 R11, desc[UR6][R2.64+0x2] ;  /* 0x00000206020b7981 */ /* 0x000ea8000c1e1100 */
[----:B--2---:R-:W-:Y:S01]  /*04e0*/  STG.E.U8 desc[UR6][R4.64+0x2], R11 ;  /* 0x0000020b04007986 */ /* 0x004fe2000c101106 */
[----:B------:R-:W-:Y:S05]  /*04f0*/  EXIT ;  /* 0x000000000000794d */ /* 0x000fea0003800000 */
.L_x_12:
[----:B------:R-:W-:Y:S01]  /*0500*/  IMAD.SHL.U32 R5, R5, 0x4, RZ ;  /* 0x0000000405057824 */ /* 0x000fe200078e00ff */
[----:B------:R-:W0:Y:S04]  /*0510*/  LDCU.U8 UR4, c[0x0][0x3e0] ;  /* 0x00007c00ff0477ac */ /* 0x000e280008000000 */
[----:B------:R-:W-:-:S04]  /*0520*/  IADD3 R2, P0, PT, R5, R4, RZ ;  /* 0x0000000405027210 */ /* 0x000fc80007f1e0ff */
[----:B------:R-:W-:-:S05]  /*0530*/  LEA.HI.X.SX32 R3, R5, R6, 0x1, P0 ;  /* 0x0000000605037211 */ /* 0x000fca00000f0eff */
[----:B------:R-:W2:Y:S01]  /*0540*/  LDG.E.U8 R7, desc[UR6][R2.64] ;  /* 0x0000000602077981 */ /* 0x000ea2000c1e1100 */
[----:B------:R-:W-:-:S05]  /*0550*/  IMAD.SHL.U32 R0, R0, 0x4, RZ ;  /* 0x0000000400007824 */ /* 0x000fca00078e00ff */
[----:B------:R-:W-:-:S04]  /*0560*/  IADD3 R4, P0, PT, R0, R9, RZ ;  /* 0x0000000900047210 */ /* 0x000fc80007f1e0ff */
[----:B------:R-:W-:-:S05]  /*0570*/  LEA.HI.X.SX32 R5, R0, R11, 0x1, P0 ;  /* 0x0000000b00057211 */ /* 0x000fca00000f0eff */
[----:B--2---:R1:W-:Y:S04]  /*0580*/  STG.E.U8 desc[UR6][R4.64], R7 ;  /* 0x0000000704007986 */ /* 0x0043e8000c101106 */
[----:B------:R-:W2:Y:S01]  /*0590*/  LDG.E.U8 R9, desc[UR6][R2.64+0x1] ;  /* 0x0000010602097981 */ /* 0x000ea2000c1e1100 */
[----:B0-----:R-:W-:-:S06]  /*05a0*/  UPRMT UR4, UR4, 0x8880, URZ ;  /* 0x0000888004047896 */ /* 0x001fcc00080000ff */
[----:B------:R-:W-:Y:S01]  /*05b0*/  ISETP.NE.AND P0, PT, RZ, UR4, PT ;  /* 0x00000004ff007c0c */ /* 0x000fe2000bf05270 */
[----:B--2---:R1:W-:Y:S04]  /*05c0*/  STG.E.U8 desc[UR6][R4.64+0x1], R9 ;  /* 0x0000010904007986 */ /* 0x0043e8000c101106 */
[----:B------:R-:W2:Y:S04]  /*05d0*/  LDG.E.U8 R11, desc[UR6][R2.64+0x2] ;  /* 0x00000206020b7981 */ /* 0x000ea8000c1e1100 */
[----:B--2---:R1:W-:Y:S04]  /*05e0*/  STG.E.U8 desc[UR6][R4.64+0x2], R11 ;  /* 0x0000020b04007986 */ /* 0x0043e8000c101106 */
[----:B------:R-:W-:Y:S05]  /*05f0*/  @!P0 EXIT ;  /* 0x000000000000894d */ /* 0x000fea0003800000 */
[----:B------:R-:W2:Y:S04]  /*0600*/  LDG.E.U8 R3, desc[UR6][R2.64+0x3] ;  /* 0x0000030602037981 */ /* 0x000ea8000c1e1100 */
[----:B--2---:R-:W-:Y:S01]  /*0610*/  STG.E.U8 desc[UR6][R4.64+0x3], R3 ;  /* 0x0000030304007986 */ /* 0x004fe2000c101106 */
[----:B------:R-:W-:Y:S05]  /*0620*/  EXIT ;  /* 0x000000000000794d */ /* 0x000fea0003800000 */
.L_x_14:
        /* <DEDUP_REMOVED lines=13> */
.L_x_19:


//--------------------- .nv.shared.reserved.0     --------------------------
	.section	.nv.shared.reserved.0,"aw",@nobits
	.weak		__nv_reservedSMEM_offset_0_alias
	.size		__nv_reservedSMEM_offset_0_alias, 0, 64
	.other		__nv_reservedSMEM_offset_0_alias,@"STO_CUDA_RESERVED_SHARED STV_DEFAULT"
__nv_reservedSMEM_offset_0_alias:
	.zero		0
	.zero		64


//--------------------- .nv.constant0._Z24nppiRemap_nearest_kernelIddEvPKT_8NppiSizei8NppiRectPKT0_iS7_iPS0_iiiib --------------------------
	.section	.nv.constant0._Z24nppiRemap_nearest_kernelIddEvPKT_8NppiSizei8NppiRectPKT0_iS7_iPS0_iiiib,"a",@progbits
	.sectionflags	@""
	.align	4
.nv.constant0._Z24nppiRemap_nearest_kernelIddEvPKT_8NppiSizei8NppiRectPKT0_iS7_iPS0_iiiib:
	.zero		993


//--------------------- .nv.constant0._Z24nppiRemap_nearest_kernelIffEvPKT_8NppiSizei8NppiRectPKT0_iS7_iPS0_iiiib --------------------------
	.section	.nv.constant0._Z24nppiRemap_nearest_kernelIffEvPKT_8NppiSizei8NppiRectPKT0_iS7_iPS0_iiiib,"a",@progbits
	.sectionflags	@""
	.align	4
.nv.constant0._Z24nppiRemap_nearest_kernelIffEvPKT_8NppiSizei8NppiRectPKT0_iS7_iPS0_iiiib:
	.zero		993


//--------------------- .nv.constant0._Z24nppiRemap_nearest_kernelIsfEvPKT_8NppiSizei8NppiRectPKT0_iS7_iPS0_iiiib --------------------------
	.section	.nv.constant0._Z24nppiRemap_nearest_kernelIsfEvPKT_8NppiSizei8NppiRectPKT0_iS7_iPS0_iiiib,"a",@progbits
	.sectionflags	@""
	.align	4
.nv.constant0._Z24nppiRemap_nearest_kernelIsfEvPKT_8NppiSizei8NppiRectPKT0_iS7_iPS0_iiiib:
	.zero		993


//--------------------- .nv.constant0._Z24nppiRemap_nearest_kernelItfEvPKT_8NppiSizei8NppiRectPKT0_iS7_iPS0_iiiib --------------------------
	.section	.nv.constant0._Z24nppiRemap_nearest_kernelItfEvPKT_8NppiSizei8NppiRectPKT0_iS7_iPS0_iiiib,"a",@progbits
	.sectionflags	@""
	.align	4
.nv.constant0._Z24nppiRemap_nearest_kernelItfEvPKT_8NppiSizei8NppiRectPKT0_iS7_iPS0_iiiib:
	.zero		993


//--------------------- .nv.constant0._Z24nppiRemap_nearest_kernelIhfEvPKT_8NppiSizei8NppiRectPKT0_iS7_iPS0_iiiib --------------------------
	.section	.nv.constant0._Z24nppiRemap_nearest_kernelIhfEvPKT_8NppiSizei8NppiRectPKT0_iS7_iPS0_iiiib,"a",@progbits
	.sectionflags	@""
	.align	4
.nv.constant0._Z24nppiRemap_nearest_kernelIhfEvPKT_8NppiSizei8NppiRectPKT0_iS7_iPS0_iiiib:
	.zero		993


//--------------------- SYMBOLS --------------------------

	.type		.nv.reservedSmem.offset0,@object
	.size		.nv.reservedSmem.offset0,0x4
